//
// Generated by NVIDIA NVVM Compiler
//
// Compiler Build ID: CL-36424714
// Cuda compilation tools, release 13.0, V13.0.88
// Based on NVVM 20.0.0
//

.version 9.0
.target sm_100
.address_size 64

	// .globl	_Z11addInternalPKfS0_Pfi

.visible .entry _Z11addInternalPKfS0_Pfi(
	.param .u64 .ptr .align 1 _Z11addInternalPKfS0_Pfi_param_0,
	.param .u64 .ptr .align 1 _Z11addInternalPKfS0_Pfi_param_1,
	.param .u64 .ptr .align 1 _Z11addInternalPKfS0_Pfi_param_2,
	.param .u32 _Z11addInternalPKfS0_Pfi_param_3
)
{
	.reg .pred 	%p<2>;
	.reg .b32 	%r<3>;
	.reg .b32 	%f<4>;
	.reg .b64 	%rd<11>;

	ld.param.u64 	%rd1, [_Z11addInternalPKfS0_Pfi_param_0];
	ld.param.u64 	%rd2, [_Z11addInternalPKfS0_Pfi_param_1];
	ld.param.u64 	%rd3, [_Z11addInternalPKfS0_Pfi_param_2];
	ld.param.u32 	%r2, [_Z11addInternalPKfS0_Pfi_param_3];
	mov.u32 	%r1, %tid.x;
	setp.ge.s32 	%p1, %r1, %r2;
	@%p1 bra 	$L__BB0_2;
	cvta.to.global.u64 	%rd4, %rd1;
	cvta.to.global.u64 	%rd5, %rd2;
	cvta.to.global.u64 	%rd6, %rd3;
	mul.wide.u32 	%rd7, %r1, 4;
	add.s64 	%rd8, %rd4, %rd7;
	ld.global.f32 	%f1, [%rd8];
	add.s64 	%rd9, %rd5, %rd7;
	ld.global.f32 	%f2, [%rd9];
	add.f32 	%f3, %f1, %f2;
	add.s64 	%rd10, %rd6, %rd7;
	st.global.f32 	[%rd10], %f3;
$L__BB0_2:
	ret;

}
	// .globl	_Z19populateAccumulatormmmPKfS0_PKtPf
.visible .entry _Z19populateAccumulatormmmPKfS0_PKtPf(
	.param .u64 _Z19populateAccumulatormmmPKfS0_PKtPf_param_0,
	.param .u64 _Z19populateAccumulatormmmPKfS0_PKtPf_param_1,
	.param .u64 _Z19populateAccumulatormmmPKfS0_PKtPf_param_2,
	.param .u64 .ptr .align 1 _Z19populateAccumulatormmmPKfS0_PKtPf_param_3,
	.param .u64 .ptr .align 1 _Z19populateAccumulatormmmPKfS0_PKtPf_param_4,
	.param .u64 .ptr .align 1 _Z19populateAccumulatormmmPKfS0_PKtPf_param_5,
	.param .u64 .ptr .align 1 _Z19populateAccumulatormmmPKfS0_PKtPf_param_6
)
{
	.reg .pred 	%p<8>;
	.reg .b16 	%rs<2>;
	.reg .b32 	%r<3>;
	.reg .b32 	%f<10>;
	.reg .b64 	%rd<32>;

	ld.param.u64 	%rd15, [_Z19populateAccumulatormmmPKfS0_PKtPf_param_0];
	ld.param.u64 	%rd9, [_Z19populateAccumulatormmmPKfS0_PKtPf_param_1];
	ld.param.u64 	%rd10, [_Z19populateAccumulatormmmPKfS0_PKtPf_param_2];
	ld.param.u64 	%rd11, [_Z19populateAccumulatormmmPKfS0_PKtPf_param_3];
	ld.param.u64 	%rd12, [_Z19populateAccumulatormmmPKfS0_PKtPf_param_4];
	ld.param.u64 	%rd13, [_Z19populateAccumulatormmmPKfS0_PKtPf_param_5];
	ld.param.u64 	%rd14, [_Z19populateAccumulatormmmPKfS0_PKtPf_param_6];
	mov.u32 	%r1, %ctaid.x;
	cvt.u64.u32 	%rd1, %r1;
	setp.le.u64 	%p1, %rd15, %rd1;
	@%p1 bra 	$L__BB1_7;
	mov.u32 	%r2, %tid.x;
	cvt.u64.u32 	%rd2, %r2;
	setp.le.u64 	%p2, %rd9, %rd2;
	@%p2 bra 	$L__BB1_7;
	mul.lo.s64 	%rd3, %rd9, %rd1;
	cvta.to.global.u64 	%rd16, %rd12;
	shl.b64 	%rd17, %rd2, 2;
	add.s64 	%rd18, %rd16, %rd17;
	ld.global.f32 	%f9, [%rd18];
	setp.eq.s64 	%p3, %rd10, 0;
	@%p3 bra 	$L__BB1_6;
	cvta.to.global.u64 	%rd4, %rd13;
	cvta.to.global.u64 	%rd5, %rd11;
	mul.lo.s64 	%rd6, %rd10, %rd1;
	mov.b64 	%rd31, 0;
$L__BB1_4:
	add.s64 	%rd20, %rd31, %rd6;
	shl.b64 	%rd21, %rd20, 1;
	add.s64 	%rd22, %rd4, %rd21;
	ld.global.u16 	%rs1, [%rd22];
	setp.gt.u16 	%p4, %rs1, 767;
	@%p4 bra 	$L__BB1_6;
	cvt.u64.u16 	%rd23, %rs1;
	mad.lo.s64 	%rd24, %rd9, %rd23, %rd2;
	shl.b64 	%rd25, %rd24, 2;
	add.s64 	%rd26, %rd5, %rd25;
	ld.global.f32 	%f5, [%rd26];
	add.f32 	%f9, %f9, %f5;
	add.s64 	%rd31, %rd31, 1;
	setp.ne.s64 	%p5, %rd31, %rd10;
	@%p5 bra 	$L__BB1_4;
$L__BB1_6:
	setp.lt.f32 	%p6, %f9, 0f00000000;
	setp.gt.f32 	%p7, %f9, 0f3F800000;
	selp.f32 	%f6, 0f3F800000, %f9, %p7;
	selp.f32 	%f7, 0f00000000, %f6, %p6;
	cvta.to.global.u64 	%rd27, %rd14;
	add.s64 	%rd28, %rd3, %rd2;
	shl.b64 	%rd29, %rd28, 2;
	add.s64 	%rd30, %rd27, %rd29;
	st.global.f32 	[%rd30], %f7;
$L__BB1_7:
	ret;

}
	// .globl	_Z13setOutputBiasmPKfPf
.visible .entry _Z13setOutputBiasmPKfPf(
	.param .u64 _Z13setOutputBiasmPKfPf_param_0,
	.param .u64 .ptr .align 1 _Z13setOutputBiasmPKfPf_param_1,
	.param .u64 .ptr .align 1 _Z13setOutputBiasmPKfPf_param_2
)
{
	.reg .pred 	%p<2>;
	.reg .b32 	%r<5>;
	.reg .b32 	%f<2>;
	.reg .b64 	%rd<9>;

	ld.param.u64 	%rd4, [_Z13setOutputBiasmPKfPf_param_0];
	ld.param.u64 	%rd2, [_Z13setOutputBiasmPKfPf_param_1];
	ld.param.u64 	%rd3, [_Z13setOutputBiasmPKfPf_param_2];
	mov.u32 	%r1, %ctaid.x;
	mov.u32 	%r2, %ntid.x;
	mov.u32 	%r3, %tid.x;
	mad.lo.s32 	%r4, %r1, %r2, %r3;
	cvt.u64.u32 	%rd1, %r4;
	setp.le.u64 	%p1, %rd4, %rd1;
	@%p1 bra 	$L__BB2_2;
	cvta.to.global.u64 	%rd5, %rd2;
	cvta.to.global.u64 	%rd6, %rd3;
	ld.global.f32 	%f1, [%rd5];
	shl.b64 	%rd7, %rd1, 2;
	add.s64 	%rd8, %rd6, %rd7;
	st.global.f32 	[%rd8], %f1;
$L__BB2_2:
	ret;

}
	// .globl	_Z15calculateErrorsmmPKfS0_S0_S0_S0_PfS1_
.visible .entry _Z15calculateErrorsmmPKfS0_S0_S0_S0_PfS1_(
	.param .u64 _Z15calculateErrorsmmPKfS0_S0_S0_S0_PfS1__param_0,
	.param .u64 _Z15calculateErrorsmmPKfS0_S0_S0_S0_PfS1__param_1,
	.param .u64 .ptr .align 1 _Z15calculateErrorsmmPKfS0_S0_S0_S0_PfS1__param_2,
	.param .u64 .ptr .align 1 _Z15calculateErrorsmmPKfS0_S0_S0_S0_PfS1__param_3,
	.param .u64 .ptr .align 1 _Z15calculateErrorsmmPKfS0_S0_S0_S0_PfS1__param_4,
	.param .u64 .ptr .align 1 _Z15calculateErrorsmmPKfS0_S0_S0_S0_PfS1__param_5,
	.param .u64 .ptr .align 1 _Z15calculateErrorsmmPKfS0_S0_S0_S0_PfS1__param_6,
	.param .u64 .ptr .align 1 _Z15calculateErrorsmmPKfS0_S0_S0_S0_PfS1__param_7,
	.param .u64 .ptr .align 1 _Z15calculateErrorsmmPKfS0_S0_S0_S0_PfS1__param_8
)
{
	.reg .pred 	%p<20>;
	.reg .b32 	%r<7>;
	.reg .b32 	%f<193>;
	.reg .b64 	%rd<119>;
	.reg .b64 	%fd<9>;

	ld.param.u64 	%rd52, [_Z15calculateErrorsmmPKfS0_S0_S0_S0_PfS1__param_0];
	ld.param.u64 	%rd47, [_Z15calculateErrorsmmPKfS0_S0_S0_S0_PfS1__param_1];
	ld.param.u64 	%rd53, [_Z15calculateErrorsmmPKfS0_S0_S0_S0_PfS1__param_2];
	ld.param.u64 	%rd48, [_Z15calculateErrorsmmPKfS0_S0_S0_S0_PfS1__param_3];
	ld.param.u64 	%rd54, [_Z15calculateErrorsmmPKfS0_S0_S0_S0_PfS1__param_4];
	ld.param.u64 	%rd55, [_Z15calculateErrorsmmPKfS0_S0_S0_S0_PfS1__param_5];
	ld.param.u64 	%rd50, [_Z15calculateErrorsmmPKfS0_S0_S0_S0_PfS1__param_7];
	ld.param.u64 	%rd51, [_Z15calculateErrorsmmPKfS0_S0_S0_S0_PfS1__param_8];
	cvta.to.global.u64 	%rd1, %rd54;
	cvta.to.global.u64 	%rd2, %rd53;
	cvta.to.global.u64 	%rd3, %rd55;
	mov.u32 	%r1, %ctaid.x;
	mov.u32 	%r2, %ntid.x;
	mov.u32 	%r3, %tid.x;
	mad.lo.s32 	%r4, %r1, %r2, %r3;
	cvt.u64.u32 	%rd4, %r4;
	setp.le.u64 	%p1, %rd52, %rd4;
	@%p1 bra 	$L__BB3_27;
	cvta.to.global.u64 	%rd56, %rd48;
	mul.lo.s64 	%rd5, %rd47, %rd4;
	ld.global.f32 	%f183, [%rd56];
	setp.eq.s64 	%p2, %rd47, 0;
	@%p2 bra 	$L__BB3_14;
	and.b64  	%rd6, %rd47, 15;
	setp.lt.u64 	%p3, %rd47, 16;
	mov.b64 	%rd104, 0;
	@%p3 bra 	$L__BB3_5;
	and.b64  	%rd104, %rd47, -16;
	shl.b64 	%rd58, %rd5, 2;
	add.s64 	%rd59, %rd58, %rd1;
	add.s64 	%rd111, %rd59, 32;
	add.s64 	%rd110, %rd2, 32;
	mov.u64 	%rd112, %rd104;
$L__BB3_4:
	.pragma "nounroll";
	ld.global.f32 	%f28, [%rd111+-32];
	ld.global.f32 	%f29, [%rd110+-32];
	fma.rn.f32 	%f30, %f28, %f29, %f183;
	ld.global.f32 	%f31, [%rd111+-28];
	ld.global.f32 	%f32, [%rd110+-28];
	fma.rn.f32 	%f33, %f31, %f32, %f30;
	ld.global.f32 	%f34, [%rd111+-24];
	ld.global.f32 	%f35, [%rd110+-24];
	fma.rn.f32 	%f36, %f34, %f35, %f33;
	ld.global.f32 	%f37, [%rd111+-20];
	ld.global.f32 	%f38, [%rd110+-20];
	fma.rn.f32 	%f39, %f37, %f38, %f36;
	ld.global.f32 	%f40, [%rd111+-16];
	ld.global.f32 	%f41, [%rd110+-16];
	fma.rn.f32 	%f42, %f40, %f41, %f39;
	ld.global.f32 	%f43, [%rd111+-12];
	ld.global.f32 	%f44, [%rd110+-12];
	fma.rn.f32 	%f45, %f43, %f44, %f42;
	ld.global.f32 	%f46, [%rd111+-8];
	ld.global.f32 	%f47, [%rd110+-8];
	fma.rn.f32 	%f48, %f46, %f47, %f45;
	ld.global.f32 	%f49, [%rd111+-4];
	ld.global.f32 	%f50, [%rd110+-4];
	fma.rn.f32 	%f51, %f49, %f50, %f48;
	ld.global.f32 	%f52, [%rd111];
	ld.global.f32 	%f53, [%rd110];
	fma.rn.f32 	%f54, %f52, %f53, %f51;
	ld.global.f32 	%f55, [%rd111+4];
	ld.global.f32 	%f56, [%rd110+4];
	fma.rn.f32 	%f57, %f55, %f56, %f54;
	ld.global.f32 	%f58, [%rd111+8];
	ld.global.f32 	%f59, [%rd110+8];
	fma.rn.f32 	%f60, %f58, %f59, %f57;
	ld.global.f32 	%f61, [%rd111+12];
	ld.global.f32 	%f62, [%rd110+12];
	fma.rn.f32 	%f63, %f61, %f62, %f60;
	ld.global.f32 	%f64, [%rd111+16];
	ld.global.f32 	%f65, [%rd110+16];
	fma.rn.f32 	%f66, %f64, %f65, %f63;
	ld.global.f32 	%f67, [%rd111+20];
	ld.global.f32 	%f68, [%rd110+20];
	fma.rn.f32 	%f69, %f67, %f68, %f66;
	ld.global.f32 	%f70, [%rd111+24];
	ld.global.f32 	%f71, [%rd110+24];
	fma.rn.f32 	%f72, %f70, %f71, %f69;
	ld.global.f32 	%f73, [%rd111+28];
	ld.global.f32 	%f74, [%rd110+28];
	fma.rn.f32 	%f183, %f73, %f74, %f72;
	add.s64 	%rd112, %rd112, -16;
	add.s64 	%rd111, %rd111, 64;
	add.s64 	%rd110, %rd110, 64;
	setp.eq.s64 	%p4, %rd112, 0;
	@%p4 bra 	$L__BB3_5;
	bra.uni 	$L__BB3_4;
$L__BB3_5:
	setp.eq.s64 	%p5, %rd6, 0;
	@%p5 bra 	$L__BB3_14;
	and.b64  	%rd11, %rd47, 7;
	setp.lt.u64 	%p6, %rd6, 8;
	@%p6 bra 	$L__BB3_8;
	add.s64 	%rd60, %rd104, %rd5;
	shl.b64 	%rd61, %rd60, 2;
	add.s64 	%rd62, %rd1, %rd61;
	ld.global.f32 	%f76, [%rd62];
	shl.b64 	%rd63, %rd104, 2;
	add.s64 	%rd64, %rd2, %rd63;
	ld.global.f32 	%f77, [%rd64];
	fma.rn.f32 	%f78, %f76, %f77, %f183;
	ld.global.f32 	%f79, [%rd62+4];
	ld.global.f32 	%f80, [%rd64+4];
	fma.rn.f32 	%f81, %f79, %f80, %f78;
	ld.global.f32 	%f82, [%rd62+8];
	ld.global.f32 	%f83, [%rd64+8];
	fma.rn.f32 	%f84, %f82, %f83, %f81;
	ld.global.f32 	%f85, [%rd62+12];
	ld.global.f32 	%f86, [%rd64+12];
	fma.rn.f32 	%f87, %f85, %f86, %f84;
	ld.global.f32 	%f88, [%rd62+16];
	ld.global.f32 	%f89, [%rd64+16];
	fma.rn.f32 	%f90, %f88, %f89, %f87;
	ld.global.f32 	%f91, [%rd62+20];
	ld.global.f32 	%f92, [%rd64+20];
	fma.rn.f32 	%f93, %f91, %f92, %f90;
	ld.global.f32 	%f94, [%rd62+24];
	ld.global.f32 	%f95, [%rd64+24];
	fma.rn.f32 	%f96, %f94, %f95, %f93;
	ld.global.f32 	%f97, [%rd62+28];
	ld.global.f32 	%f98, [%rd64+28];
	fma.rn.f32 	%f183, %f97, %f98, %f96;
	add.s64 	%rd104, %rd104, 8;
$L__BB3_8:
	setp.eq.s64 	%p7, %rd11, 0;
	@%p7 bra 	$L__BB3_14;
	and.b64  	%rd107, %rd47, 3;
	setp.lt.u64 	%p8, %rd11, 4;
	@%p8 bra 	$L__BB3_11;
	add.s64 	%rd65, %rd104, %rd5;
	shl.b64 	%rd66, %rd65, 2;
	add.s64 	%rd67, %rd1, %rd66;
	ld.global.f32 	%f100, [%rd67];
	shl.b64 	%rd68, %rd104, 2;
	add.s64 	%rd69, %rd2, %rd68;
	ld.global.f32 	%f101, [%rd69];
	fma.rn.f32 	%f102, %f100, %f101, %f183;
	ld.global.f32 	%f103, [%rd67+4];
	ld.global.f32 	%f104, [%rd69+4];
	fma.rn.f32 	%f105, %f103, %f104, %f102;
	ld.global.f32 	%f106, [%rd67+8];
	ld.global.f32 	%f107, [%rd69+8];
	fma.rn.f32 	%f108, %f106, %f107, %f105;
	ld.global.f32 	%f109, [%rd67+12];
	ld.global.f32 	%f110, [%rd69+12];
	fma.rn.f32 	%f183, %f109, %f110, %f108;
	add.s64 	%rd104, %rd104, 4;
$L__BB3_11:
	setp.eq.s64 	%p9, %rd107, 0;
	@%p9 bra 	$L__BB3_14;
	shl.b64 	%rd70, %rd104, 2;
	add.s64 	%rd109, %rd2, %rd70;
	add.s64 	%rd71, %rd104, %rd5;
	shl.b64 	%rd72, %rd71, 2;
	add.s64 	%rd108, %rd1, %rd72;
$L__BB3_13:
	.pragma "nounroll";
	ld.global.f32 	%f111, [%rd108];
	ld.global.f32 	%f112, [%rd109];
	fma.rn.f32 	%f183, %f111, %f112, %f183;
	add.s64 	%rd109, %rd109, 4;
	add.s64 	%rd108, %rd108, 4;
	add.s64 	%rd107, %rd107, -1;
	setp.ne.s64 	%p10, %rd107, 0;
	@%p10 bra 	$L__BB3_13;
$L__BB3_14:
	setp.eq.s64 	%p11, %rd47, 0;
	@%p11 bra 	$L__BB3_26;
	and.b64  	%rd25, %rd47, 7;
	setp.lt.u64 	%p12, %rd47, 8;
	mov.b64 	%rd116, 0;
	@%p12 bra 	$L__BB3_18;
	and.b64  	%rd116, %rd47, -8;
	shl.b64 	%rd74, %rd5, 2;
	add.s64 	%rd75, %rd74, %rd3;
	add.s64 	%rd114, %rd75, 16;
	shl.b64 	%rd76, %rd47, 2;
	add.s64 	%rd77, %rd76, %rd2;
	add.s64 	%rd113, %rd77, 16;
	mov.u64 	%rd115, %rd116;
$L__BB3_17:
	.pragma "nounroll";
	ld.global.f32 	%f114, [%rd114+-16];
	ld.global.f32 	%f115, [%rd113+-16];
	fma.rn.f32 	%f116, %f114, %f115, %f183;
	ld.global.f32 	%f117, [%rd114+-12];
	ld.global.f32 	%f118, [%rd113+-12];
	fma.rn.f32 	%f119, %f117, %f118, %f116;
	ld.global.f32 	%f120, [%rd114+-8];
	ld.global.f32 	%f121, [%rd113+-8];
	fma.rn.f32 	%f122, %f120, %f121, %f119;
	ld.global.f32 	%f123, [%rd114+-4];
	ld.global.f32 	%f124, [%rd113+-4];
	fma.rn.f32 	%f125, %f123, %f124, %f122;
	ld.global.f32 	%f126, [%rd114];
	ld.global.f32 	%f127, [%rd113];
	fma.rn.f32 	%f128, %f126, %f127, %f125;
	ld.global.f32 	%f129, [%rd114+4];
	ld.global.f32 	%f130, [%rd113+4];
	fma.rn.f32 	%f131, %f129, %f130, %f128;
	ld.global.f32 	%f132, [%rd114+8];
	ld.global.f32 	%f133, [%rd113+8];
	fma.rn.f32 	%f134, %f132, %f133, %f131;
	ld.global.f32 	%f135, [%rd114+12];
	ld.global.f32 	%f136, [%rd113+12];
	fma.rn.f32 	%f183, %f135, %f136, %f134;
	add.s64 	%rd115, %rd115, -8;
	add.s64 	%rd114, %rd114, 32;
	add.s64 	%rd113, %rd113, 32;
	setp.ne.s64 	%p13, %rd115, 0;
	@%p13 bra 	$L__BB3_17;
$L__BB3_18:
	setp.eq.s64 	%p14, %rd25, 0;
	@%p14 bra 	$L__BB3_26;
	and.b64  	%rd42, %rd47, 3;
	setp.lt.u64 	%p15, %rd25, 4;
	@%p15 bra 	$L__BB3_21;
	add.s64 	%rd78, %rd116, %rd5;
	shl.b64 	%rd79, %rd78, 2;
	add.s64 	%rd80, %rd3, %rd79;
	ld.global.f32 	%f138, [%rd80];
	add.s64 	%rd81, %rd116, %rd47;
	shl.b64 	%rd82, %rd81, 2;
	add.s64 	%rd83, %rd2, %rd82;
	ld.global.f32 	%f139, [%rd83];
	fma.rn.f32 	%f140, %f138, %f139, %f183;
	ld.global.f32 	%f141, [%rd80+4];
	ld.global.f32 	%f142, [%rd83+4];
	fma.rn.f32 	%f143, %f141, %f142, %f140;
	ld.global.f32 	%f144, [%rd80+8];
	ld.global.f32 	%f145, [%rd83+8];
	fma.rn.f32 	%f146, %f144, %f145, %f143;
	ld.global.f32 	%f147, [%rd80+12];
	ld.global.f32 	%f148, [%rd83+12];
	fma.rn.f32 	%f183, %f147, %f148, %f146;
	add.s64 	%rd116, %rd116, 4;
$L__BB3_21:
	setp.eq.s64 	%p16, %rd42, 0;
	@%p16 bra 	$L__BB3_26;
	setp.eq.s64 	%p17, %rd42, 1;
	@%p17 bra 	$L__BB3_24;
	add.s64 	%rd84, %rd116, %rd5;
	shl.b64 	%rd85, %rd84, 2;
	add.s64 	%rd86, %rd3, %rd85;
	ld.global.f32 	%f150, [%rd86];
	add.s64 	%rd87, %rd116, %rd47;
	shl.b64 	%rd88, %rd87, 2;
	add.s64 	%rd89, %rd2, %rd88;
	ld.global.f32 	%f151, [%rd89];
	fma.rn.f32 	%f152, %f150, %f151, %f183;
	ld.global.f32 	%f153, [%rd86+4];
	ld.global.f32 	%f154, [%rd89+4];
	fma.rn.f32 	%f183, %f153, %f154, %f152;
	add.s64 	%rd116, %rd116, 2;
$L__BB3_24:
	and.b64  	%rd90, %rd47, 1;
	setp.eq.b64 	%p18, %rd90, 1;
	not.pred 	%p19, %p18;
	@%p19 bra 	$L__BB3_26;
	add.s64 	%rd91, %rd116, %rd5;
	shl.b64 	%rd92, %rd91, 2;
	add.s64 	%rd93, %rd3, %rd92;
	ld.global.f32 	%f155, [%rd93];
	add.s64 	%rd94, %rd116, %rd47;
	shl.b64 	%rd95, %rd94, 2;
	add.s64 	%rd96, %rd2, %rd95;
	ld.global.f32 	%f156, [%rd96];
	fma.rn.f32 	%f183, %f155, %f156, %f183;
$L__BB3_26:
	ld.param.u64 	%rd103, [_Z15calculateErrorsmmPKfS0_S0_S0_S0_PfS1__param_6];
	fma.rn.f32 	%f157, %f183, 0fBBBB989D, 0f3F000000;
	cvt.sat.f32.f32 	%f158, %f157;
	mov.f32 	%f159, 0f4B400001;
	mov.f32 	%f160, 0f437C0000;
	fma.rm.f32 	%f161, %f158, %f160, %f159;
	add.f32 	%f162, %f161, 0fCB40007F;
	neg.f32 	%f163, %f162;
	fma.rn.f32 	%f164, %f183, 0fBFB8AA3B, %f163;
	fma.rn.f32 	%f165, %f183, 0fB2A57060, %f164;
	mov.b32 	%r5, %f161;
	shl.b32 	%r6, %r5, 23;
	mov.b32 	%f166, %r6;
	ex2.approx.ftz.f32 	%f167, %f165;
	mul.f32 	%f168, %f167, %f166;
	cvt.f64.f32 	%fd1, %f168;
	add.f64 	%fd2, %fd1, 0d3FF0000000000000;
	rcp.rn.f64 	%fd3, %fd2;
	cvt.rn.f32.f64 	%f169, %fd3;
	cvta.to.global.u64 	%rd97, %rd103;
	shl.b64 	%rd98, %rd4, 2;
	add.s64 	%rd99, %rd97, %rd98;
	ld.global.f32 	%f170, [%rd99];
	sub.f32 	%f171, %f169, %f170;
	mul.f32 	%f172, %f171, %f169;
	cvt.f64.f32 	%fd4, %f172;
	cvt.f64.f32 	%fd5, %f169;
	mov.f64 	%fd6, 0d3FF0000000000000;
	sub.f64 	%fd7, %fd6, %fd5;
	mul.f64 	%fd8, %fd7, %fd4;
	cvt.rn.f32.f64 	%f173, %fd8;
	mul.f32 	%f174, %f171, %f171;
	cvta.to.global.u64 	%rd100, %rd51;
	atom.global.add.f32 	%f175, [%rd100], %f174;
	cvta.to.global.u64 	%rd101, %rd50;
	add.s64 	%rd102, %rd101, %rd98;
	st.global.f32 	[%rd102], %f173;
$L__BB3_27:
	ret;

}
	// .globl	_Z12backpropSidemmmmPKfS0_PKtS0_PfS3_S3_
.visible .entry _Z12backpropSidemmmmPKfS0_PKtS0_PfS3_S3_(
	.param .u64 _Z12backpropSidemmmmPKfS0_PKtS0_PfS3_S3__param_0,
	.param .u64 _Z12backpropSidemmmmPKfS0_PKtS0_PfS3_S3__param_1,
	.param .u64 _Z12backpropSidemmmmPKfS0_PKtS0_PfS3_S3__param_2,
	.param .u64 _Z12backpropSidemmmmPKfS0_PKtS0_PfS3_S3__param_3,
	.param .u64 .ptr .align 1 _Z12backpropSidemmmmPKfS0_PKtS0_PfS3_S3__param_4,
	.param .u64 .ptr .align 1 _Z12backpropSidemmmmPKfS0_PKtS0_PfS3_S3__param_5,
	.param .u64 .ptr .align 1 _Z12backpropSidemmmmPKfS0_PKtS0_PfS3_S3__param_6,
	.param .u64 .ptr .align 1 _Z12backpropSidemmmmPKfS0_PKtS0_PfS3_S3__param_7,
	.param .u64 .ptr .align 1 _Z12backpropSidemmmmPKfS0_PKtS0_PfS3_S3__param_8,
	.param .u64 .ptr .align 1 _Z12backpropSidemmmmPKfS0_PKtS0_PfS3_S3__param_9,
	.param .u64 .ptr .align 1 _Z12backpropSidemmmmPKfS0_PKtS0_PfS3_S3__param_10
)
{
	.reg .pred 	%p<8>;
	.reg .b16 	%rs<2>;
	.reg .b32 	%r<3>;
	.reg .b32 	%f<11>;
	.reg .b64 	%rd<45>;

	ld.param.u64 	%rd18, [_Z12backpropSidemmmmPKfS0_PKtS0_PfS3_S3__param_0];
	ld.param.u64 	%rd8, [_Z12backpropSidemmmmPKfS0_PKtS0_PfS3_S3__param_1];
	ld.param.u64 	%rd9, [_Z12backpropSidemmmmPKfS0_PKtS0_PfS3_S3__param_2];
	ld.param.u64 	%rd11, [_Z12backpropSidemmmmPKfS0_PKtS0_PfS3_S3__param_4];
	ld.param.u64 	%rd12, [_Z12backpropSidemmmmPKfS0_PKtS0_PfS3_S3__param_5];
	ld.param.u64 	%rd13, [_Z12backpropSidemmmmPKfS0_PKtS0_PfS3_S3__param_6];
	ld.param.u64 	%rd14, [_Z12backpropSidemmmmPKfS0_PKtS0_PfS3_S3__param_7];
	ld.param.u64 	%rd15, [_Z12backpropSidemmmmPKfS0_PKtS0_PfS3_S3__param_8];
	ld.param.u64 	%rd16, [_Z12backpropSidemmmmPKfS0_PKtS0_PfS3_S3__param_9];
	ld.param.u64 	%rd17, [_Z12backpropSidemmmmPKfS0_PKtS0_PfS3_S3__param_10];
	mov.u32 	%r1, %ctaid.x;
	cvt.u64.u32 	%rd1, %r1;
	setp.le.u64 	%p1, %rd18, %rd1;
	@%p1 bra 	$L__BB4_6;
	mov.u32 	%r2, %tid.x;
	cvt.u64.u32 	%rd2, %r2;
	setp.le.u64 	%p2, %rd8, %rd2;
	@%p2 bra 	$L__BB4_6;
	ld.param.u64 	%rd43, [_Z12backpropSidemmmmPKfS0_PKtS0_PfS3_S3__param_3];
	add.s64 	%rd19, %rd43, %rd2;
	mad.lo.s64 	%rd20, %rd8, %rd1, %rd2;
	cvta.to.global.u64 	%rd21, %rd14;
	shl.b64 	%rd22, %rd1, 2;
	add.s64 	%rd23, %rd21, %rd22;
	ld.global.f32 	%f2, [%rd23];
	cvta.to.global.u64 	%rd24, %rd11;
	shl.b64 	%rd25, %rd19, 2;
	add.s64 	%rd26, %rd24, %rd25;
	ld.global.f32 	%f3, [%rd26];
	cvta.to.global.u64 	%rd27, %rd12;
	shl.b64 	%rd28, %rd20, 2;
	add.s64 	%rd29, %rd27, %rd28;
	ld.global.f32 	%f4, [%rd29];
	setp.gt.f32 	%p3, %f4, 0f00000000;
	setp.lt.f32 	%p4, %f4, 0f3F800000;
	mul.f32 	%f5, %f2, %f3;
	selp.f32 	%f6, %f5, 0f00000000, %p4;
	selp.f32 	%f1, %f6, 0f00000000, %p3;
	cvta.to.global.u64 	%rd30, %rd16;
	shl.b64 	%rd31, %rd2, 2;
	add.s64 	%rd32, %rd30, %rd31;
	atom.global.add.f32 	%f7, [%rd32], %f1;
	cvta.to.global.u64 	%rd33, %rd17;
	add.s64 	%rd34, %rd33, %rd25;
	mul.f32 	%f8, %f2, %f4;
	atom.global.add.f32 	%f9, [%rd34], %f8;
	setp.eq.s64 	%p5, %rd9, 0;
	@%p5 bra 	$L__BB4_6;
	cvta.to.global.u64 	%rd3, %rd13;
	cvta.to.global.u64 	%rd4, %rd15;
	mul.lo.s64 	%rd5, %rd9, %rd1;
	mov.b64 	%rd44, 0;
$L__BB4_4:
	add.s64 	%rd36, %rd44, %rd5;
	shl.b64 	%rd37, %rd36, 1;
	add.s64 	%rd38, %rd3, %rd37;
	ld.global.u16 	%rs1, [%rd38];
	setp.gt.u16 	%p6, %rs1, 767;
	@%p6 bra 	$L__BB4_6;
	cvt.u64.u16 	%rd39, %rs1;
	mad.lo.s64 	%rd40, %rd8, %rd39, %rd2;
	shl.b64 	%rd41, %rd40, 2;
	add.s64 	%rd42, %rd4, %rd41;
	atom.global.add.f32 	%f10, [%rd42], %f1;
	add.s64 	%rd44, %rd44, 1;
	setp.gt.u64 	%p7, %rd9, %rd44;
	@%p7 bra 	$L__BB4_4;
$L__BB4_6:
	ret;

}
	// .globl	_Z18backpropOutputBiasmPKfPf
.visible .entry _Z18backpropOutputBiasmPKfPf(
	.param .u64 _Z18backpropOutputBiasmPKfPf_param_0,
	.param .u64 .ptr .align 1 _Z18backpropOutputBiasmPKfPf_param_1,
	.param .u64 .ptr .align 1 _Z18backpropOutputBiasmPKfPf_param_2
)
{
	.reg .pred 	%p<2>;
	.reg .b32 	%r<5>;
	.reg .b32 	%f<3>;
	.reg .b64 	%rd<9>;

	ld.param.u64 	%rd4, [_Z18backpropOutputBiasmPKfPf_param_0];
	ld.param.u64 	%rd2, [_Z18backpropOutputBiasmPKfPf_param_1];
	ld.param.u64 	%rd3, [_Z18backpropOutputBiasmPKfPf_param_2];
	mov.u32 	%r1, %ctaid.x;
	mov.u32 	%r2, %ntid.x;
	mov.u32 	%r3, %tid.x;
	mad.lo.s32 	%r4, %r1, %r2, %r3;
	cvt.s64.s32 	%rd1, %r4;
	setp.le.u64 	%p1, %rd4, %rd1;
	@%p1 bra 	$L__BB5_2;
	cvta.to.global.u64 	%rd5, %rd2;
	cvta.to.global.u64 	%rd6, %rd3;
	shl.b64 	%rd7, %rd1, 2;
	add.s64 	%rd8, %rd5, %rd7;
	ld.global.f32 	%f1, [%rd8];
	atom.global.add.f32 	%f2, [%rd6], %f1;
$L__BB5_2:
	ret;

}


// ===== COMPILED SASS (sm_100) =====

	.target	sm_100

	.elftype	@"ET_EXEC"


//--------------------- .note.nv.tkinfo           --------------------------
	.section	.note.nv.tkinfo,"",@"SHT_NOTE"
	.sectionflags	@"SHF_NOTE_NV_TKINFO"
	.tkinfo
        /*0018*/ 	.word	0x00000002
        /*0030*/ 	.string	""
        /*0030*/ 	.string	"ptxas"
        /*0030*/ 	.string	"Cuda compilation tools, release 13.0, V13.0.88"
        /*0030*/ 	.string	"Build cuda_13.0.r13.0/compiler.36424714_0"
        /*0030*/ 	.string	"-arch sm_100 -m 64 "



//--------------------- .note.nv.cuinfo           --------------------------
	.section	.note.nv.cuinfo,"",@"SHT_NOTE"
	.sectionflags	@"SHF_NOTE_NV_CUINFO"
        /*0018*/ 	.short	0x0002
        /*001a*/ 	.short	0x0064
        /*001c*/ 	.short	0x0082
	.zero		2


//--------------------- .nv.info                  --------------------------
	.section	.nv.info,"",@"SHT_CUDA_INFO"
	.align	4


	//----- nvinfo : EIATTR_REGCOUNT
	.align		4
        /*0000*/ 	.byte	0x04, 0x2f
        /*0002*/ 	.short	(.L_1 - .L_0)
	.align		4
.L_0:
        /*0004*/ 	.word	index@(_Z11addInternalPKfS0_Pfi)
        /*0008*/ 	.word	0x0000000c


	//----- nvinfo : EIATTR_FRAME_SIZE
	.align		4
.L_1:
        /*000c*/ 	.byte	0x04, 0x11
        /*000e*/ 	.short	(.L_3 - .L_2)
	.align		4
.L_2:
        /*0010*/ 	.word	index@(_Z11addInternalPKfS0_Pfi)
        /*0014*/ 	.word	0x00000000


	//----- nvinfo : EIATTR_REGCOUNT
	.align		4
.L_3:
        /*0018*/ 	.byte	0x04, 0x2f
        /*001a*/ 	.short	(.L_5 - .L_4)
	.align		4
.L_4:
        /*001c*/ 	.word	index@(_Z19populateAccumulatormmmPKfS0_PKtPf)
        /*0020*/ 	.word	0x00000009


	//----- nvinfo : EIATTR_FRAME_SIZE
	.align		4
.L_5:
        /*0024*/ 	.byte	0x04, 0x11
        /*0026*/ 	.short	(.L_7 - .L_6)
	.align		4
.L_6:
        /*0028*/ 	.word	index@(_Z19populateAccumulatormmmPKfS0_PKtPf)
        /*002c*/ 	.word	0x00000000


	//----- nvinfo : EIATTR_REGCOUNT
	.align		4
.L_7:
        /*0030*/ 	.byte	0x04, 0x2f
        /*0032*/ 	.short	(.L_9 - .L_8)
	.align		4
.L_8:
        /*0034*/ 	.word	index@(_Z13setOutputBiasmPKfPf)
        /*0038*/ 	.word	0x00000008


	//----- nvinfo : EIATTR_FRAME_SIZE
	.align		4
.L_9:
        /*003c*/ 	.byte	0x04, 0x11
        /*003e*/ 	.short	(.L_11 - .L_10)
	.align		4
.L_10:
        /*0040*/ 	.word	index@(_Z13setOutputBiasmPKfPf)
        /*0044*/ 	.word	0x00000000


	//----- nvinfo : EIATTR_REGCOUNT
	.align		4
.L_11:
        /*0048*/ 	.byte	0x04, 0x2f
        /*004a*/ 	.short	(.L_13 - .L_12)
	.align		4
.L_12:
        /*004c*/ 	.word	index@(_Z15calculateErrorsmmPKfS0_S0_S0_S0_PfS1_)
        /*0050*/ 	.word	0x00000020


	//----- nvinfo : EIATTR_FRAME_SIZE
	.align		4
.L_13:
        /*0054*/ 	.byte	0x04, 0x11
        /*0056*/ 	.short	(.L_15 - .L_14)
	.align		4
.L_14:
        /*0058*/ 	.word	index@($__internal_0_$__cuda_sm20_dblrcp_rn_slowpath_v3)
        /*005c*/ 	.word	0x00000000


	//----- nvinfo : EIATTR_FRAME_SIZE
	.align		4
.L_15:
        /*0060*/ 	.byte	0x04, 0x11
        /*0062*/ 	.short	(.L_17 - .L_16)
	.align		4
.L_16:
        /*0064*/ 	.word	index@(_Z15calculateErrorsmmPKfS0_S0_S0_S0_PfS1_)
        /*0068*/ 	.word	0x00000000


	//----- nvinfo : EIATTR_REGCOUNT
	.align		4
.L_17:
        /*006c*/ 	.byte	0x04, 0x2f
        /*006e*/ 	.short	(.L_19 - .L_18)
	.align		4
.L_18:
        /*0070*/ 	.word	index@(_Z12backpropSidemmmmPKfS0_PKtS0_PfS3_S3_)
        /*0074*/ 	.word	0x00000012


	//----- nvinfo : EIATTR_FRAME_SIZE
	.align		4
.L_19:
        /*0078*/ 	.byte	0x04, 0x11
        /*007a*/ 	.short	(.L_21 - .L_20)
	.align		4
.L_20:
        /*007c*/ 	.word	index@(_Z12backpropSidemmmmPKfS0_PKtS0_PfS3_S3_)
        /*0080*/ 	.word	0x00000000


	//----- nvinfo : EIATTR_REGCOUNT
	.align		4
.L_21:
        /*0084*/ 	.byte	0x04, 0x2f
        /*0086*/ 	.short	(.L_23 - .L_22)
	.align		4
.L_22:
        /*0088*/ 	.word	index@(_Z18backpropOutputBiasmPKfPf)
        /*008c*/ 	.word	0x00000008


	//----- nvinfo : EIATTR_FRAME_SIZE
	.align		4
.L_23:
        /*0090*/ 	.byte	0x04, 0x11
        /*0092*/ 	.short	(.L_25 - .L_24)
	.align		4
.L_24:
        /*0094*/ 	.word	index@(_Z18backpropOutputBiasmPKfPf)
        /*0098*/ 	.word	0x00000000


	//----- nvinfo : EIATTR_MIN_STACK_SIZE
	.align		4
.L_25:
        /*009c*/ 	.byte	0x04, 0x12
        /*009e*/ 	.short	(.L_27 - .L_26)
	.align		4
.L_26:
        /*00a0*/ 	.word	index@(_Z18backpropOutputBiasmPKfPf)
        /*00a4*/ 	.word	0x00000000


	//----- nvinfo : EIATTR_MIN_STACK_SIZE
	.align		4
.L_27:
        /*00a8*/ 	.byte	0x04, 0x12
        /*00aa*/ 	.short	(.L_29 - .L_28)
	.align		4
.L_28:
        /*00ac*/ 	.word	index@(_Z12backpropSidemmmmPKfS0_PKtS0_PfS3_S3_)
        /*00b0*/ 	.word	0x00000000


	//----- nvinfo : EIATTR_MIN_STACK_SIZE
	.align		4
.L_29:
        /*00b4*/ 	.byte	0x04, 0x12
        /*00b6*/ 	.short	(.L_31 - .L_30)
	.align		4
.L_30:
        /*00b8*/ 	.word	index@(_Z15calculateErrorsmmPKfS0_S0_S0_S0_PfS1_)
        /*00bc*/ 	.word	0x00000000


	//----- nvinfo : EIATTR_MIN_STACK_SIZE
	.align		4
.L_31:
        /*00c0*/ 	.byte	0x04, 0x12
        /*00c2*/ 	.short	(.L_33 - .L_32)
	.align		4
.L_32:
        /*00c4*/ 	.word	index@(_Z13setOutputBiasmPKfPf)
        /*00c8*/ 	.word	0x00000000


	//----- nvinfo : EIATTR_MIN_STACK_SIZE
	.align		4
.L_33:
        /*00cc*/ 	.byte	0x04, 0x12
        /*00ce*/ 	.short	(.L_35 - .L_34)
	.align		4
.L_34:
        /*00d0*/ 	.word	index@(_Z19populateAccumulatormmmPKfS0_PKtPf)
        /*00d4*/ 	.word	0x00000000


	//----- nvinfo : EIATTR_MIN_STACK_SIZE
	.align		4
.L_35:
        /*00d8*/ 	.byte	0x04, 0x12
        /*00da*/ 	.short	(.L_37 - .L_36)
	.align		4
.L_36:
        /*00dc*/ 	.word	index@(_Z11addInternalPKfS0_Pfi)
        /*00e0*/ 	.word	0x00000000
.L_37:


//--------------------- .nv.compat                --------------------------
	.section	.nv.compat,"",@"SHT_CUDA_COMPAT_INFO"
	.align	4
        /*0000*/ 	.byte	0x02, 0x09, 0x00, 0x00, 0x02, 0x02, 0x01, 0x00, 0x02, 0x05, 0x05, 0x00, 0x03, 0x07, 0x01, 0x01
        /*0010*/ 	.byte	0x02, 0x03, 0x00, 0x00, 0x02, 0x06, 0x01, 0x00, 0x04, 0x0b, 0x08, 0x00, 0x01, 0x00, 0x00, 0x00
        /*0020*/ 	.byte	0x00, 0x00, 0x00, 0x00


//--------------------- .nv.info._Z18backpropOutputBiasmPKfPf --------------------------
	.section	.nv.info._Z18backpropOutputBiasmPKfPf,"",@"SHT_CUDA_INFO"
	.sectionflags	@""
	.align	4


	//----- nvinfo : EIATTR_CUDA_API_VERSION
	.align		4
        /*0000*/ 	.byte	0x04, 0x37
        /*0002*/ 	.short	(.L_39 - .L_38)
.L_38:
        /*0004*/ 	.word	0x00000082


	//----- nvinfo : EIATTR_KPARAM_INFO
	.align		4
.L_39:
        /*0008*/ 	.byte	0x04, 0x17
        /*000a*/ 	.short	(.L_41 - .L_40)
.L_40:
        /*000c*/ 	.word	0x00000000
        /*0010*/ 	.short	0x0002
        /*0012*/ 	.short	0x0010
        /*0014*/ 	.byte	0x00, 0xf5, 0x21, 0x00


	//----- nvinfo : EIATTR_KPARAM_INFO
	.align		4
.L_41:
        /*0018*/ 	.byte	0x04, 0x17
        /*001a*/ 	.short	(.L_43 - .L_42)
.L_42:
        /*001c*/ 	.word	0x00000000
        /*0020*/ 	.short	0x0001
        /*0022*/ 	.short	0x0008
        /*0024*/ 	.byte	0x00, 0xf5, 0x21, 0x00


	//----- nvinfo : EIATTR_KPARAM_INFO
	.align		4
.L_43:
        /*0028*/ 	.byte	0x04, 0x17
        /*002a*/ 	.short	(.L_45 - .L_44)
.L_44:
        /*002c*/ 	.word	0x00000000
        /*0030*/ 	.short	0x0000
        /*0032*/ 	.short	0x0000
        /*0034*/ 	.byte	0x00, 0xf0, 0x21, 0x00


	//----- nvinfo : EIATTR_SPARSE_MMA_MASK
	.align		4
.L_45:
        /*0038*/ 	.byte	0x03, 0x50
        /*003a*/ 	.short	0x0000


	//----- nvinfo : EIATTR_MAXREG_COUNT
	.align		4
        /*003c*/ 	.byte	0x03, 0x1b
        /*003e*/ 	.short	0x00ff


	//----- nvinfo : EIATTR_MERCURY_ISA_VERSION
	.align		4
        /*0040*/ 	.byte	0x03, 0x5f
        /*0042*/ 	.short	0x0101


	//----- nvinfo : EIATTR_VRC_CTA_INIT_COUNT
	.align		4
        /*0044*/ 	.byte	0x02, 0x4a
	.zero		1
	.zero		1


	//----- nvinfo : EIATTR_EXIT_INSTR_OFFSETS
	.align		4
        /*0048*/ 	.byte	0x04, 0x1c
        /*004a*/ 	.short	(.L_47 - .L_46)


	//   ....[0]....
.L_46:
        /*004c*/ 	.word	0x00000090


	//   ....[1]....
        /*0050*/ 	.word	0x00000110


	//----- nvinfo : EIATTR_CBANK_PARAM_SIZE
	.align		4
.L_47:
        /*0054*/ 	.byte	0x03, 0x19
        /*0056*/ 	.short	0x0018


	//----- nvinfo : EIATTR_PARAM_CBANK
	.align		4
        /*0058*/ 	.byte	0x04, 0x0a
        /*005a*/ 	.short	(.L_49 - .L_48)
	.align		4
.L_48:
        /*005c*/ 	.word	index@(.nv.constant0._Z18backpropOutputBiasmPKfPf)
        /*0060*/ 	.short	0x0380
        /*0062*/ 	.short	0x0018


	//----- nvinfo : EIATTR_SW_WAR
	.align		4
.L_49:
        /*0064*/ 	.byte	0x04, 0x36
        /*0066*/ 	.short	(.L_51 - .L_50)
.L_50:
        /*0068*/ 	.word	0x00000008
.L_51:


//--------------------- .nv.info._Z12backpropSidemmmmPKfS0_PKtS0_PfS3_S3_ --------------------------
	.section	.nv.info._Z12backpropSidemmmmPKfS0_PKtS0_PfS3_S3_,"",@"SHT_CUDA_INFO"
	.sectionflags	@""
	.align	4


	//----- nvinfo : EIATTR_CUDA_API_VERSION
	.align		4
        /*0000*/ 	.byte	0x04, 0x37
        /*0002*/ 	.short	(.L_53 - .L_52)
.L_52:
        /*0004*/ 	.word	0x00000082


	//----- nvinfo : EIATTR_KPARAM_INFO
	.align		4
.L_53:
        /*0008*/ 	.byte	0x04, 0x17
        /*000a*/ 	.short	(.L_55 - .L_54)
.L_54:
        /*000c*/ 	.word	0x00000000
        /*0010*/ 	.short	0x000a
        /*0012*/ 	.short	0x0050
        /*0014*/ 	.byte	0x00, 0xf5, 0x21, 0x00


	//----- nvinfo : EIATTR_KPARAM_INFO
	.align		4
.L_55:
        /*0018*/ 	.byte	0x04, 0x17
        /*001a*/ 	.short	(.L_57 - .L_56)
.L_56:
        /*001c*/ 	.word	0x00000000
        /*0020*/ 	.short	0x0009
        /*0022*/ 	.short	0x0048
        /*0024*/ 	.byte	0x00, 0xf5, 0x21, 0x00


	//----- nvinfo : EIATTR_KPARAM_INFO
	.align		4
.L_57:
        /*0028*/ 	.byte	0x04, 0x17
        /*002a*/ 	.short	(.L_59 - .L_58)
.L_58:
        /*002c*/ 	.word	0x00000000
        /*0030*/ 	.short	0x0008
        /*0032*/ 	.short	0x0040
        /*0034*/ 	.byte	0x00, 0xf5, 0x21, 0x00


	//----- nvinfo : EIATTR_KPARAM_INFO
	.align		4
.L_59:
        /*0038*/ 	.byte	0x04, 0x17
        /*003a*/ 	.short	(.L_61 - .L_60)
.L_60:
        /*003c*/ 	.word	0x00000000
        /*0040*/ 	.short	0x0007
        /*0042*/ 	.short	0x0038
        /*0044*/ 	.byte	0x00, 0xf5, 0x21, 0x00


	//----- nvinfo : EIATTR_KPARAM_INFO
	.align		4
.L_61:
        /*0048*/ 	.byte	0x04, 0x17
        /*004a*/ 	.short	(.L_63 - .L_62)
.L_62:
        /*004c*/ 	.word	0x00000000
        /*0050*/ 	.short	0x0006
        /*0052*/ 	.short	0x0030
        /*0054*/ 	.byte	0x00, 0xf5, 0x21, 0x00


	//----- nvinfo : EIATTR_KPARAM_INFO
	.align		4
.L_63:
        /*0058*/ 	.byte	0x04, 0x17
        /*005a*/ 	.short	(.L_65 - .L_64)
.L_64:
        /*005c*/ 	.word	0x00000000
        /*0060*/ 	.short	0x0005
        /*0062*/ 	.short	0x0028
        /*0064*/ 	.byte	0x00, 0xf5, 0x21, 0x00


	//----- nvinfo : EIATTR_KPARAM_INFO
	.align		4
.L_65:
        /*0068*/ 	.byte	0x04, 0x17
        /*006a*/ 	.short	(.L_67 - .L_66)
.L_66:
        /*006c*/ 	.word	0x00000000
        /*0070*/ 	.short	0x0004
        /*0072*/ 	.short	0x0020
        /*0074*/ 	.byte	0x00, 0xf5, 0x21, 0x00


	//----- nvinfo : EIATTR_KPARAM_INFO
	.align		4
.L_67:
        /*0078*/ 	.byte	0x04, 0x17
        /*007a*/ 	.short	(.L_69 - .L_68)
.L_68:
        /*007c*/ 	.word	0x00000000
        /*0080*/ 	.short	0x0003
        /*0082*/ 	.short	0x0018
        /*0084*/ 	.byte	0x00, 0xf0, 0x21, 0x00


	//----- nvinfo : EIATTR_KPARAM_INFO
	.align		4
.L_69:
        /*0088*/ 	.byte	0x04, 0x17
        /*008a*/ 	.short	(.L_71 - .L_70)
.L_70:
        /*008c*/ 	.word	0x00000000
        /*0090*/ 	.short	0x0002
        /*0092*/ 	.short	0x0010
        /*0094*/ 	.byte	0x00, 0xf0, 0x21, 0x00


	//----- nvinfo : EIATTR_KPARAM_INFO
	.align		4
.L_71:
        /*0098*/ 	.byte	0x04, 0x17
        /*009a*/ 	.short	(.L_73 - .L_72)
.L_72:
        /*009c*/ 	.word	0x00000000
        /*00a0*/ 	.short	0x0001
        /*00a2*/ 	.short	0x0008
        /*00a4*/ 	.byte	0x00, 0xf0, 0x21, 0x00


	//----- nvinfo : EIATTR_KPARAM_INFO
	.align		4
.L_73:
        /*00a8*/ 	.byte	0x04, 0x17
        /*00aa*/ 	.short	(.L_75 - .L_74)
.L_74:
        /*00ac*/ 	.word	0x00000000
        /*00b0*/ 	.short	0x0000
        /*00b2*/ 	.short	0x0000
        /*00b4*/ 	.byte	0x00, 0xf0, 0x21, 0x00


	//----- nvinfo : EIATTR_SPARSE_MMA_MASK
	.align		4
.L_75:
        /*00b8*/ 	.byte	0x03, 0x50
        /*00ba*/ 	.short	0x0000


	//----- nvinfo : EIATTR_MAXREG_COUNT
	.align		4
        /*00bc*/ 	.byte	0x03, 0x1b
        /*00be*/ 	.short	0x00ff


	//----- nvinfo : EIATTR_MERCURY_ISA_VERSION
	.align		4
        /*00c0*/ 	.byte	0x03, 0x5f
        /*00c2*/ 	.short	0x0101


	//----- nvinfo : EIATTR_VRC_CTA_INIT_COUNT
	.align		4
        /*00c4*/ 	.byte	0x02, 0x4a
	.zero		1
	.zero		1


	//----- nvinfo : EIATTR_EXIT_INSTR_OFFSETS
	.align		4
        /*00c8*/ 	.byte	0x04, 0x1c
        /*00ca*/ 	.short	(.L_77 - .L_76)


	//   ....[0]....
.L_76:
        /*00cc*/ 	.word	0x00000050


	//   ....[1]....
        /*00d0*/ 	.word	0x000000a0


	//   ....[2]....
        /*00d4*/ 	.word	0x00000310


	//   ....[3]....
        /*00d8*/ 	.word	0x00000400


	//   ....[4]....
        /*00dc*/ 	.word	0x000004d0


	//----- nvinfo : EIATTR_CBANK_PARAM_SIZE
	.align		4
.L_77:
        /*00e0*/ 	.byte	0x03, 0x19
        /*00e2*/ 	.short	0x0058


	//----- nvinfo : EIATTR_PARAM_CBANK
	.align		4
        /*00e4*/ 	.byte	0x04, 0x0a
        /*00e6*/ 	.short	(.L_79 - .L_78)
	.align		4
.L_78:
        /*00e8*/ 	.word	index@(.nv.constant0._Z12backpropSidemmmmPKfS0_PKtS0_PfS3_S3_)
        /*00ec*/ 	.short	0x0380
        /*00ee*/ 	.short	0x0058


	//----- nvinfo : EIATTR_SW_WAR
	.align		4
.L_79:
        /*00f0*/ 	.byte	0x04, 0x36
        /*00f2*/ 	.short	(.L_81 - .L_80)
.L_80:
        /*00f4*/ 	.word	0x00000008
.L_81:


//--------------------- .nv.info._Z15calculateErrorsmmPKfS0_S0_S0_S0_PfS1_ --------------------------
	.section	.nv.info._Z15calculateErrorsmmPKfS0_S0_S0_S0_PfS1_,"",@"SHT_CUDA_INFO"
	.sectionflags	@""
	.align	4


	//----- nvinfo : EIATTR_CUDA_API_VERSION
	.align		4
        /*0000*/ 	.byte	0x04, 0x37
        /*0002*/ 	.short	(.L_83 - .L_82)
.L_82:
        /*0004*/ 	.word	0x00000082


	//----- nvinfo : EIATTR_KPARAM_INFO
	.align		4
.L_83:
        /*0008*/ 	.byte	0x04, 0x17
        /*000a*/ 	.short	(.L_85 - .L_84)
.L_84:
        /*000c*/ 	.word	0x00000000
        /*0010*/ 	.short	0x0008
        /*0012*/ 	.short	0x0040
        /*0014*/ 	.byte	0x00, 0xf5, 0x21, 0x00


	//----- nvinfo : EIATTR_KPARAM_INFO
	.align		4
.L_85:
        /*0018*/ 	.byte	0x04, 0x17
        /*001a*/ 	.short	(.L_87 - .L_86)
.L_86:
        /*001c*/ 	.word	0x00000000
        /*0020*/ 	.short	0x0007
        /*0022*/ 	.short	0x0038
        /*0024*/ 	.byte	0x00, 0xf5, 0x21, 0x00


	//----- nvinfo : EIATTR_KPARAM_INFO
	.align		4
.L_87:
        /*0028*/ 	.byte	0x04, 0x17
        /*002a*/ 	.short	(.L_89 - .L_88)
.L_88:
        /*002c*/ 	.word	0x00000000
        /*0030*/ 	.short	0x0006
        /*0032*/ 	.short	0x0030
        /*0034*/ 	.byte	0x00, 0xf5, 0x21, 0x00


	//----- nvinfo : EIATTR_KPARAM_INFO
	.align		4
.L_89:
        /*0038*/ 	.byte	0x04, 0x17
        /*003a*/ 	.short	(.L_91 - .L_90)
.L_90:
        /*003c*/ 	.word	0x00000000
        /*0040*/ 	.short	0x0005
        /*0042*/ 	.short	0x0028
        /*0044*/ 	.byte	0x00, 0xf5, 0x21, 0x00


	//----- nvinfo : EIATTR_KPARAM_INFO
	.align		4
.L_91:
        /*0048*/ 	.byte	0x04, 0x17
        /*004a*/ 	.short	(.L_93 - .L_92)
.L_92:
        /*004c*/ 	.word	0x00000000
        /*0050*/ 	.short	0x0004
        /*0052*/ 	.short	0x0020
        /*0054*/ 	.byte	0x00, 0xf5, 0x21, 0x00


	//----- nvinfo : EIATTR_KPARAM_INFO
	.align		4
.L_93:
        /*0058*/ 	.byte	0x04, 0x17
        /*005a*/ 	.short	(.L_95 - .L_94)
.L_94:
        /*005c*/ 	.word	0x00000000
        /*0060*/ 	.short	0x0003
        /*0062*/ 	.short	0x0018
        /*0064*/ 	.byte	0x00, 0xf5, 0x21, 0x00


	//----- nvinfo : EIATTR_KPARAM_INFO
	.align		4
.L_95:
        /*0068*/ 	.byte	0x04, 0x17
        /*006a*/ 	.short	(.L_97 - .L_96)
.L_96:
        /*006c*/ 	.word	0x00000000
        /*0070*/ 	.short	0x0002
        /*0072*/ 	.short	0x0010
        /*0074*/ 	.byte	0x00, 0xf5, 0x21, 0x00


	//----- nvinfo : EIATTR_KPARAM_INFO
	.align		4
.L_97:
        /*0078*/ 	.byte	0x04, 0x17
        /*007a*/ 	.short	(.L_99 - .L_98)
.L_98:
        /*007c*/ 	.word	0x00000000
        /*0080*/ 	.short	0x0001
        /*0082*/ 	.short	0x0008
        /*0084*/ 	.byte	0x00, 0xf0, 0x21, 0x00


	//----- nvinfo : EIATTR_KPARAM_INFO
	.align		4
.L_99:
        /*0088*/ 	.byte	0x04, 0x17
        /*008a*/ 	.short	(.L_101 - .L_100)
.L_100:
        /*008c*/ 	.word	0x00000000
        /*0090*/ 	.short	0x0000
        /*0092*/ 	.short	0x0000
        /*0094*/ 	.byte	0x00, 0xf0, 0x21, 0x00


	//----- nvinfo : EIATTR_SPARSE_MMA_MASK
	.align		4
.L_101:
        /*0098*/ 	.byte	0x03, 0x50
        /*009a*/ 	.short	0x0000


	//----- nvinfo : EIATTR_MAXREG_COUNT
	.align		4
        /*009c*/ 	.byte	0x03, 0x1b
        /*009e*/ 	.short	0x00ff


	//----- nvinfo : EIATTR_MERCURY_ISA_VERSION
	.align		4
        /*00a0*/ 	.byte	0x03, 0x5f
        /*00a2*/ 	.short	0x0101


	//----- nvinfo : EIATTR_VRC_CTA_INIT_COUNT
	.align		4
        /*00a4*/ 	.byte	0x02, 0x4a
	.zero		1
	.zero		1


	//----- nvinfo : EIATTR_EXIT_INSTR_OFFSETS
	.align		4
        /*00a8*/ 	.byte	0x04, 0x1c
        /*00aa*/ 	.short	(.L_103 - .L_102)


	//   ....[0]....
.L_102:
        /*00ac*/ 	.word	0x00000080


	//   ....[1]....
        /*00b0*/ 	.word	0x00001740


	//----- nvinfo : EIATTR_CRS_STACK_SIZE
	.align		4
.L_103:
        /*00b4*/ 	.byte	0x04, 0x1e
        /*00b6*/ 	.short	(.L_105 - .L_104)
.L_104:
        /*00b8*/ 	.word	0x00000000


	//----- nvinfo : EIATTR_CBANK_PARAM_SIZE
	.align		4
.L_105:
        /*00bc*/ 	.byte	0x03, 0x19
        /*00be*/ 	.short	0x0048


	//----- nvinfo : EIATTR_PARAM_CBANK
	.align		4
        /*00c0*/ 	.byte	0x04, 0x0a
        /*00c2*/ 	.short	(.L_107 - .L_106)
	.align		4
.L_106:
        /*00c4*/ 	.word	index@(.nv.constant0._Z15calculateErrorsmmPKfS0_S0_S0_S0_PfS1_)
        /*00c8*/ 	.short	0x0380
        /*00ca*/ 	.short	0x0048


	//----- nvinfo : EIATTR_SW_WAR
	.align		4
.L_107:
        /*00cc*/ 	.byte	0x04, 0x36
        /*00ce*/ 	.short	(.L_109 - .L_108)
.L_108:
        /*00d0*/ 	.word	0x00000008
.L_109:


//--------------------- .nv.info._Z13setOutputBiasmPKfPf --------------------------
	.section	.nv.info._Z13setOutputBiasmPKfPf,"",@"SHT_CUDA_INFO"
	.sectionflags	@""
	.align	4


	//----- nvinfo : EIATTR_CUDA_API_VERSION
	.align		4
        /*0000*/ 	.byte	0x04, 0x37
        /*0002*/ 	.short	(.L_111 - .L_110)
.L_110:
        /*0004*/ 	.word	0x00000082


	//----- nvinfo : EIATTR_KPARAM_INFO
	.align		4
.L_111:
        /*0008*/ 	.byte	0x04, 0x17
        /*000a*/ 	.short	(.L_113 - .L_112)
.L_112:
        /*000c*/ 	.word	0x00000000
        /*0010*/ 	.short	0x0002
        /*0012*/ 	.short	0x0010
        /*0014*/ 	.byte	0x00, 0xf5, 0x21, 0x00


	//----- nvinfo : EIATTR_KPARAM_INFO
	.align		4
.L_113:
        /*0018*/ 	.byte	0x04, 0x17
        /*001a*/ 	.short	(.L_115 - .L_114)
.L_114:
        /*001c*/ 	.word	0x00000000
        /*0020*/ 	.short	0x0001
        /*0022*/ 	.short	0x0008
        /*0024*/ 	.byte	0x00, 0xf5, 0x21, 0x00


	//----- nvinfo : EIATTR_KPARAM_INFO
	.align		4
.L_115:
        /*0028*/ 	.byte	0x04, 0x17
        /*002a*/ 	.short	(.L_117 - .L_116)
.L_116:
        /*002c*/ 	.word	0x00000000
        /*0030*/ 	.short	0x0000
        /*0032*/ 	.short	0x0000
        /*0034*/ 	.byte	0x00, 0xf0, 0x21, 0x00


	//----- nvinfo : EIATTR_SPARSE_MMA_MASK
	.align		4
.L_117:
        /*0038*/ 	.byte	0x03, 0x50
        /*003a*/ 	.short	0x0000


	//----- nvinfo : EIATTR_MAXREG_COUNT
	.align		4
        /*003c*/ 	.byte	0x03, 0x1b
        /*003e*/ 	.short	0x00ff


	//----- nvinfo : EIATTR_MERCURY_ISA_VERSION
	.align		4
        /*0040*/ 	.byte	0x03, 0x5f
        /*0042*/ 	.short	0x0101


	//----- nvinfo : EIATTR_VRC_CTA_INIT_COUNT
	.align		4
        /*0044*/ 	.byte	0x02, 0x4a
	.zero		1
	.zero		1


	//----- nvinfo : EIATTR_EXIT_INSTR_OFFSETS
	.align		4
        /*0048*/ 	.byte	0x04, 0x1c
        /*004a*/ 	.short	(.L_119 - .L_118)


	//   ....[0]....
.L_118:
        /*004c*/ 	.word	0x00000080


	//   ....[1]....
        /*0050*/ 	.word	0x00000100


	//----- nvinfo : EIATTR_CBANK_PARAM_SIZE
	.align		4
.L_119:
        /*0054*/ 	.byte	0x03, 0x19
        /*0056*/ 	.short	0x0018


	//----- nvinfo : EIATTR_PARAM_CBANK
	.align		4
        /*0058*/ 	.byte	0x04, 0x0a
        /*005a*/ 	.short	(.L_121 - .L_120)
	.align		4
.L_120:
        /*005c*/ 	.word	index@(.nv.constant0._Z13setOutputBiasmPKfPf)
        /*0060*/ 	.short	0x0380
        /*0062*/ 	.short	0x0018


	//----- nvinfo : EIATTR_SW_WAR
	.align		4
.L_121:
        /*0064*/ 	.byte	0x04, 0x36
        /*0066*/ 	.short	(.L_123 - .L_122)
.L_122:
        /*0068*/ 	.word	0x00000008
.L_123:


//--------------------- .nv.info._Z19populateAccumulatormmmPKfS0_PKtPf --------------------------
	.section	.nv.info._Z19populateAccumulatormmmPKfS0_PKtPf,"",@"SHT_CUDA_INFO"
	.sectionflags	@""
	.align	4


	//----- nvinfo : EIATTR_CUDA_API_VERSION
	.align		4
        /*0000*/ 	.byte	0x04, 0x37
        /*0002*/ 	.short	(.L_125 - .L_124)
.L_124:
        /*0004*/ 	.word	0x00000082


	//----- nvinfo : EIATTR_KPARAM_INFO
	.align		4
.L_125:
        /*0008*/ 	.byte	0x04, 0x17
        /*000a*/ 	.short	(.L_127 - .L_126)
.L_126:
        /*000c*/ 	.word	0x00000000
        /*0010*/ 	.short	0x0006
        /*0012*/ 	.short	0x0030
        /*0014*/ 	.byte	0x00, 0xf5, 0x21, 0x00


	//----- nvinfo : EIATTR_KPARAM_INFO
	.align		4
.L_127:
        /*0018*/ 	.byte	0x04, 0x17
        /*001a*/ 	.short	(.L_129 - .L_128)
.L_128:
        /*001c*/ 	.word	0x00000000
        /*0020*/ 	.short	0x0005
        /*0022*/ 	.short	0x0028
        /*0024*/ 	.byte	0x00, 0xf5, 0x21, 0x00


	//----- nvinfo : EIATTR_KPARAM_INFO
	.align		4
.L_129:
        /*0028*/ 	.byte	0x04, 0x17
        /*002a*/ 	.short	(.L_131 - .L_130)
.L_130:
        /*002c*/ 	.word	0x00000000
        /*0030*/ 	.short	0x0004
        /*0032*/ 	.short	0x0020
        /*0034*/ 	.byte	0x00, 0xf5, 0x21, 0x00


	//----- nvinfo : EIATTR_KPARAM_INFO
	.align		4
.L_131:
        /*0038*/ 	.byte	0x04, 0x17
        /*003a*/ 	.short	(.L_133 - .L_132)
.L_132:
        /*003c*/ 	.word	0x00000000
        /*0040*/ 	.short	0x0003
        /*0042*/ 	.short	0x0018
        /*0044*/ 	.byte	0x00, 0xf5, 0x21, 0x00


	//----- nvinfo : EIATTR_KPARAM_INFO
	.align		4
.L_133:
        /*0048*/ 	.byte	0x04, 0x17
        /*004a*/ 	.short	(.L_135 - .L_134)
.L_134:
        /*004c*/ 	.word	0x00000000
        /*0050*/ 	.short	0x0002
        /*0052*/ 	.short	0x0010
        /*0054*/ 	.byte	0x00, 0xf0, 0x21, 0x00


	//----- nvinfo : EIATTR_KPARAM_INFO
	.align		4
.L_135:
        /*0058*/ 	.byte	0x04, 0x17
        /*005a*/ 	.short	(.L_137 - .L_136)
.L_136:
        /*005c*/ 	.word	0x00000000
        /*0060*/ 	.short	0x0001
        /*0062*/ 	.short	0x0008
        /*0064*/ 	.byte	0x00, 0xf0, 0x21, 0x00


	//----- nvinfo : EIATTR_KPARAM_INFO
	.align		4
.L_137:
        /*0068*/ 	.byte	0x04, 0x17
        /*006a*/ 	.short	(.L_139 - .L_138)
.L_138:
        /*006c*/ 	.word	0x00000000
        /*0070*/ 	.short	0x0000
        /*0072*/ 	.short	0x0000
        /*0074*/ 	.byte	0x00, 0xf0, 0x21, 0x00


	//----- nvinfo : EIATTR_SPARSE_MMA_MASK
	.align		4
.L_139:
        /*0078*/ 	.byte	0x03, 0x50
        /*007a*/ 	.short	0x0000


	//----- nvinfo : EIATTR_MAXREG_COUNT
	.align		4
        /*007c*/ 	.byte	0x03, 0x1b
        /*007e*/ 	.short	0x00ff


	//----- nvinfo : EIATTR_MERCURY_ISA_VERSION
	.align		4
        /*0080*/ 	.byte	0x03, 0x5f
        /*0082*/ 	.short	0x0101


	//----- nvinfo : EIATTR_VRC_CTA_INIT_COUNT
	.align		4
        /*0084*/ 	.byte	0x02, 0x4a
	.zero		1
	.zero		1


	//----- nvinfo : EIATTR_EXIT_INSTR_OFFSETS
	.align		4
        /*0088*/ 	.byte	0x04, 0x1c
        /*008a*/ 	.short	(.L_141 - .L_140)


	//   ....[0]....
.L_140:
        /*008c*/ 	.word	0x00000050


	//   ....[1]....
        /*0090*/ 	.word	0x000000a0


	//   ....[2]....
        /*0094*/ 	.word	0x000003c0


	//----- nvinfo : EIATTR_CBANK_PARAM_SIZE
	.align		4
.L_141:
        /*0098*/ 	.byte	0x03, 0x19
        /*009a*/ 	.short	0x0038


	//----- nvinfo : EIATTR_PARAM_CBANK
	.align		4
        /*009c*/ 	.byte	0x04, 0x0a
        /*009e*/ 	.short	(.L_143 - .L_142)
	.align		4
.L_142:
        /*00a0*/ 	.word	index@(.nv.constant0._Z19populateAccumulatormmmPKfS0_PKtPf)
        /*00a4*/ 	.short	0x0380
        /*00a6*/ 	.short	0x0038


	//----- nvinfo : EIATTR_SW_WAR
	.align		4
.L_143:
        /*00a8*/ 	.byte	0x04, 0x36
        /*00aa*/ 	.short	(.L_145 - .L_144)
.L_144:
        /*00ac*/ 	.word	0x00000008
.L_145:


//--------------------- .nv.info._Z11addInternalPKfS0_Pfi --------------------------
	.section	.nv.info._Z11addInternalPKfS0_Pfi,"",@"SHT_CUDA_INFO"
	.sectionflags	@""
	.align	4


	//----- nvinfo : EIATTR_CUDA_API_VERSION
	.align		4
        /*0000*/ 	.byte	0x04, 0x37
        /*0002*/ 	.short	(.L_147 - .L_146)
.L_146:
        /*0004*/ 	.word	0x00000082


	//----- nvinfo : EIATTR_KPARAM_INFO
	.align		4
.L_147:
        /*0008*/ 	.byte	0x04, 0x17
        /*000a*/ 	.short	(.L_149 - .L_148)
.L_148:
        /*000c*/ 	.word	0x00000000
        /*0010*/ 	.short	0x0003
        /*0012*/ 	.short	0x0018
        /*0014*/ 	.byte	0x00, 0xf0, 0x11, 0x00


	//----- nvinfo : EIATTR_KPARAM_INFO
	.align		4
.L_149:
        /*0018*/ 	.byte	0x04, 0x17
        /*001a*/ 	.short	(.L_151 - .L_150)
.L_150:
        /*001c*/ 	.word	0x00000000
        /*0020*/ 	.short	0x0002
        /*0022*/ 	.short	0x0010
        /*0024*/ 	.byte	0x00, 0xf5, 0x21, 0x00


	//----- nvinfo : EIATTR_KPARAM_INFO
	.align		4
.L_151:
        /*0028*/ 	.byte	0x04, 0x17
        /*002a*/ 	.short	(.L_153 - .L_152)
.L_152:
        /*002c*/ 	.word	0x00000000
        /*0030*/ 	.short	0x0001
        /*0032*/ 	.short	0x0008
        /*0034*/ 	.byte	0x00, 0xf5, 0x21, 0x00


	//----- nvinfo : EIATTR_KPARAM_INFO
	.align		4
.L_153:
        /*0038*/ 	.byte	0x04, 0x17
        /*003a*/ 	.short	(.L_155 - .L_154)
.L_154:
        /*003c*/ 	.word	0x00000000
        /*0040*/ 	.short	0x0000
        /*0042*/ 	.short	0x0000
        /*0044*/ 	.byte	0x00, 0xf5, 0x21, 0x00


	//----- nvinfo : EIATTR_SPARSE_MMA_MASK
	.align		4
.L_155:
        /*0048*/ 	.byte	0x03, 0x50
        /*004a*/ 	.short	0x0000


	//----- nvinfo : EIATTR_MAXREG_COUNT
	.align		4
        /*004c*/ 	.byte	0x03, 0x1b
        /*004e*/ 	.short	0x00ff


	//----- nvinfo : EIATTR_MERCURY_ISA_VERSION
	.align		4
        /*0050*/ 	.byte	0x03, 0x5f
        /*0052*/ 	.short	0x0101


	//----- nvinfo : EIATTR_VRC_CTA_INIT_COUNT
	.align		4
        /*0054*/ 	.byte	0x02, 0x4a
	.zero		1
	.zero		1


	//----- nvinfo : EIATTR_EXIT_INSTR_OFFSETS
	.align		4
        /*0058*/ 	.byte	0x04, 0x1c
        /*005a*/ 	.short	(.L_157 - .L_156)


	//   ....[0]....
.L_156:
        /*005c*/ 	.word	0x00000040


	//   ....[1]....
        /*0060*/ 	.word	0x00000100


	//----- nvinfo : EIATTR_CBANK_PARAM_SIZE
	.align		4
.L_157:
        /*0064*/ 	.byte	0x03, 0x19
        /*0066*/ 	.short	0x001c


	//----- nvinfo : EIATTR_PARAM_CBANK
	.align		4
        /*0068*/ 	.byte	0x04, 0x0a
        /*006a*/ 	.short	(.L_159 - .L_158)
	.align		4
.L_158:
        /*006c*/ 	.word	index@(.nv.constant0._Z11addInternalPKfS0_Pfi)
        /*0070*/ 	.short	0x0380
        /*0072*/ 	.short	0x001c


	//----- nvinfo : EIATTR_SW_WAR
	.align		4
.L_159:
        /*0074*/ 	.byte	0x04, 0x36
        /*0076*/ 	.short	(.L_161 - .L_160)
.L_160:
        /*0078*/ 	.word	0x00000008
.L_161:


//--------------------- .nv.callgraph             --------------------------
	.section	.nv.callgraph,"",@"SHT_CUDA_CALLGRAPH"
	.align	4
	.sectionentsize	8
	.align		4
        /*0000*/ 	.word	0x00000000
	.align		4
        /*0004*/ 	.word	0xffffffff
	.align		4
        /*0008*/ 	.word	0x00000000
	.align		4
        /*000c*/ 	.word	0xfffffffe
	.align		4
        /*0010*/ 	.word	0x00000000
	.align		4
        /*0014*/ 	.word	0xfffffffd
	.align		4
        /*0018*/ 	.word	0x00000000
	.align		4
        /*001c*/ 	.word	0xfffffffc


//--------------------- .text._Z18backpropOutputBiasmPKfPf --------------------------
	.section	.text._Z18backpropOutputBiasmPKfPf,"ax",@progbits
	.align	128
        .global         _Z18backpropOutputBiasmPKfPf
        .type           _Z18backpropOutputBiasmPKfPf,@function
        .size           _Z18backpropOutputBiasmPKfPf,(.L_x_26 - _Z18backpropOutputBiasmPKfPf)
        .other          _Z18backpropOutputBiasmPKfPf,@"STO_CUDA_ENTRY STV_DEFAULT"
_Z18backpropOutputBiasmPKfPf:
.text._Z18backpropOutputBiasmPKfPf:
[----:B------:R-:W-:Y:S01]  /*0000*/  LDC R1, c[0x0][0x37c] ;  /* 0x0000df00ff017b82 */ /* 0x000fe20000000800 */
[----:B------:R-:W0:Y:S07]  /*0010*/  S2R R3, SR_TID.X ;  /* 0x0000000000037919 */ /* 0x000e2e0000002100 */
[----:B------:R-:W0:Y:S01]  /*0020*/  S2UR UR4, SR_CTAID.X ;  /* 0x00000000000479c3 */ /* 0x000e220000002500 */
[----:B------:R-:W1:Y:S07]  /*0030*/  LDCU.64 UR6, c[0x0][0x380] ;  /* 0x00007000ff0677ac */ /* 0x000e6e0008000a00 */
[----:B------:R-:W0:Y:S02]  /*0040*/  LDC R0, c[0x0][0x360] ;  /* 0x0000d800ff007b82 */ /* 0x000e240000000800 */
[----:B0-----:R-:W-:-:S05]  /*0050*/  IMAD R0, R0, UR4, R3 ;  /* 0x0000000400007c24 */ /* 0x001fca000f8e0203 */
[----:B-1----:R-:W-:Y:S02]  /*0060*/  ISETP.GE.U32.AND P0, PT, R0, UR6, PT ;  /* 0x0000000600007c0c */ /* 0x002fe4000bf06070 */
[----:B------:R-:W-:-:S04]  /*0070*/  SHF.R.S32.HI R3, RZ, 0x1f, R0 ;  /* 0x0000001fff037819 */ /* 0x000fc80000011400 */
[----:B------:R-:W-:-:S13]  /*0080*/  ISETP.GE.U32.AND.EX P0, PT, R3, UR7, PT, P0 ;  /* 0x0000000703007c0c */ /* 0x000fda000bf06100 */
[----:B------:R-:W-:Y:S05]  /*0090*/  @P0 EXIT ;  /* 0x000000000000094d */ /* 0x000fea0003800000 */
[----:B------:R-:W0:Y:S01]  /*00a0*/  LDCU.64 UR6, c[0x0][0x388] ;  /* 0x00007100ff0677ac */ /* 0x000e220008000a00 */
[----:B------:R-:W1:Y:S01]  /*00b0*/  LDCU.64 UR4, c[0x0][0x358] ;  /* 0x00006b00ff0477ac */ /* 0x000e620008000a00 */
[----:B0-----:R-:W-:-:S04]  /*00c0*/  LEA R4, P0, R0, UR6, 0x2 ;  /* 0x0000000600047c11 */ /* 0x001fc8000f8010ff */
[----:B------:R-:W-:-:S06]  /*00d0*/  LEA.HI.X R5, R0, UR7, R3, 0x2, P0 ;  /* 0x0000000700057c11 */ /* 0x000fcc00080f1403 */
[----:B-1----:R-:W2:Y:S01]  /*00e0*/  LDG.E R5, desc[UR4][R4.64] ;  /* 0x0000000404057981 */ /* 0x002ea2000c1e1900 */
[----:B------:R-:W2:Y:S03]  /*00f0*/  LDC.64 R2, c[0x0][0x390] ;  /* 0x0000e400ff027b82 */ /* 0x000ea60000000a00 */
[----:B--2---:R-:W-:Y:S01]  /*0100*/  REDG.E.ADD.F32.FTZ.RN.STRONG.GPU desc[UR4][R2.64], R5 ;  /* 0x00000005020079a6 */ /* 0x004fe2000c12f304 */
[----:B------:R-:W-:Y:S05]  /*0110*/  EXIT ;  /* 0x000000000000794d */ /* 0x000fea0003800000 */
.L_x_0:
[----:B------:R-:W-:-:S00]  /*0120*/  BRA `(.L_x_0) ;  /* 0xfffffffc00fc7947 */ /* 0x000fc0000383ffff */
[----:B------:R-:W-:-:S00]  /*0130*/  NOP ;  /* 0x0000000000007918 */ /* 0x000fc00000000000 */
        /* <DEDUP_REMOVED lines=12> */
.L_x_26:


//--------------------- .text._Z12backpropSidemmmmPKfS0_PKtS0_PfS3_S3_ --------------------------
	.section	.text._Z12backpropSidemmmmPKfS0_PKtS0_PfS3_S3_,"ax",@progbits
	.align	128
        .global         _Z12backpropSidemmmmPKfS0_PKtS0_PfS3_S3_
        .type           _Z12backpropSidemmmmPKfS0_PKtS0_PfS3_S3_,@function
        .size           _Z12backpropSidemmmmPKfS0_PKtS0_PfS3_S3_,(.L_x_27 - _Z12backpropSidemmmmPKfS0_PKtS0_PfS3_S3_)
        .other          _Z12backpropSidemmmmPKfS0_PKtS0_PfS3_S3_,@"STO_CUDA_ENTRY STV_DEFAULT"
_Z12backpropSidemmmmPKfS0_PKtS0_PfS3_S3_:
.text._Z12backpropSidemmmmPKfS0_PKtS0_PfS3_S3_:
[----:B------:R-:W-:Y:S08]  /*0000*/  LDC R1, c[0x0][0x37c] ;  /* 0x0000df00ff017b82 */ /* 0x000ff00000000800 */
[----:B------:R-:W0:Y:S08]  /*0010*/  S2UR UR10, SR_CTAID.X ;  /* 0x00000000000a79c3 */ /* 0x000e300000002500 */
[----:B------:R-:W0:Y:S02]  /*0020*/  LDC.64 R2, c[0x0][0x380] ;  /* 0x0000e000ff027b82 */ /* 0x000e240000000a00 */
[----:B0-----:R-:W-:-:S04]  /*0030*/  ISETP.LE.U32.AND P0, PT, R2, UR10, PT ;  /* 0x0000000a02007c0c */ /* 0x001fc8000bf03070 */
[----:B------:R-:W-:-:S13]  /*0040*/  ISETP.GE.U32.AND.EX P0, PT, RZ, R3, PT, P0 ;  /* 0x00000003ff00720c */ /* 0x000fda0003f06100 */
[----:B------:R-:W-:Y:S05]  /*0050*/  @P0 EXIT ;  /* 0x000000000000094d */ /* 0x000fea0003800000 */
[----:B------:R-:W0:Y:S01]  /*0060*/  S2R R2, SR_TID.X ;  /* 0x0000000000027919 */ /* 0x000e220000002100 */
[----:B------:R-:W0:Y:S02]  /*0070*/  LDC.64 R6, c[0x0][0x388] ;  /* 0x0000e200ff067b82 */ /* 0x000e240000000a00 */
[----:B0-----:R-:W-:-:S04]  /*0080*/  ISETP.GE.U32.AND P0, PT, R2, R6, PT ;  /* 0x000000060200720c */ /* 0x001fc80003f06070 */
[----:B------:R-:W-:-:S13]  /*0090*/  ISETP.GE.U32.AND.EX P0, PT, RZ, R7, PT, P0 ;  /* 0x00000007ff00720c */ /* 0x000fda0003f06100 */
[----:B------:R-:W-:Y:S05]  /*00a0*/  @P0 EXIT ;  /* 0x000000000000094d */ /* 0x000fea0003800000 */
[----:B------:R-:W0:Y:S01]  /*00b0*/  LDCU.128 UR16, c[0x0][0x390] ;  /* 0x00007200ff1077ac */ /* 0x000e220008000c00 */
[----:B------:R-:W-:Y:S01]  /*00c0*/  IMAD.MOV.U32 R3, RZ, RZ, RZ ;  /* 0x000000ffff037224 */ /* 0x000fe200078e00ff */
[----:B------:R-:W1:Y:S01]  /*00d0*/  LDCU.64 UR4, c[0x0][0x3b8] ;  /* 0x00007700ff0477ac */ /* 0x000e620008000a00 */
[----:B------:R-:W-:Y:S01]  /*00e0*/  IMAD.WIDE.U32 R4, R6, UR10, R2 ;  /* 0x0000000a06047c25 */ /* 0x000fe2000f8e0002 */
[----:B------:R-:W2:Y:S03]  /*00f0*/  LDCU.128 UR12, c[0x0][0x3a0] ;  /* 0x00007400ff0c77ac */ /* 0x000ea60008000c00 */
[----:B------:R-:W-:Y:S01]  /*0100*/  IMAD R5, R7, UR10, R5 ;  /* 0x0000000a07057c24 */ /* 0x000fe2000f8e0205 */
[----:B------:R-:W3:Y:S01]  /*0110*/  LDCU.64 UR8, c[0x0][0x358] ;  /* 0x00006b00ff0877ac */ /* 0x000ee20008000a00 */
[----:B------:R-:W4:Y:S01]  /*0120*/  LDCU.64 UR6, c[0x0][0x3d0] ;  /* 0x00007a00ff0677ac */ /* 0x000f220008000a00 */
[----:B0-----:R-:W-:Y:S01]  /*0130*/  IADD3 R13, P0, PT, R2, UR18, RZ ;  /* 0x00000012020d7c10 */ /* 0x001fe2000ff1e0ff */
[----:B-1----:R-:W-:-:S04]  /*0140*/  ULEA UR4, UP0, UR10, UR4, 0x2 ;  /* 0x000000040a047291 */ /* 0x002fc8000f8010ff */
[----:B------:R-:W-:Y:S02]  /*0150*/  IMAD.X R0, RZ, RZ, UR19, P0 ;  /* 0x00000013ff007e24 */ /* 0x000fe400080e06ff */
[C---:B------:R-:W-:Y:S01]  /*0160*/  IMAD.SHL.U32 R12, R13.reuse, 0x4, RZ ;  /* 0x000000040d0c7824 */ /* 0x040fe200078e00ff */
[----:B------:R-:W-:Y:S01]  /*0170*/  ULEA.HI.X UR5, UR10, UR5, URZ, 0x2, UP0 ;  /* 0x000000050a057291 */ /* 0x000fe200080f14ff */
[----:B--2---:R-:W-:Y:S02]  /*0180*/  LEA R8, P1, R4, UR14, 0x2 ;  /* 0x0000000e04087c11 */ /* 0x004fe4000f8210ff */
[----:B------:R-:W-:Y:S02]  /*0190*/  SHF.L.U64.HI R13, R13, 0x2, R0 ;  /* 0x000000020d0d7819 */ /* 0x000fe40000010200 */
[----:B------:R-:W-:Y:S02]  /*01a0*/  IADD3 R6, P0, PT, R12, UR12, RZ ;  /* 0x0000000c0c067c10 */ /* 0x000fe4000ff1e0ff */
[----:B------:R-:W-:Y:S01]  /*01b0*/  LEA.HI.X R9, R4, UR15, R5, 0x2, P1 ;  /* 0x0000000f04097c11 */ /* 0x000fe200088f1405 */
[----:B------:R-:W-:Y:S01]  /*01c0*/  IMAD.U32 R4, RZ, RZ, UR4 ;  /* 0x00000004ff047e24 */ /* 0x000fe2000f8e00ff */
[----:B------:R-:W-:Y:S01]  /*01d0*/  IADD3.X R7, PT, PT, R13, UR13, RZ, P0, !PT ;  /* 0x0000000d0d077c10 */ /* 0x000fe200087fe4ff */
[----:B------:R-:W-:Y:S01]  /*01e0*/  IMAD.U32 R5, RZ, RZ, UR5 ;  /* 0x00000005ff057e24 */ /* 0x000fe2000f8e00ff */
[----:B------:R-:W0:Y:S02]  /*01f0*/  LDCU.64 UR4, c[0x0][0x3c8] ;  /* 0x00007900ff0477ac */ /* 0x000e240008000a00 */
[----:B---3--:R-:W2:Y:S04]  /*0200*/  LDG.E R9, desc[UR8][R8.64] ;  /* 0x0000000808097981 */ /* 0x008ea8000c1e1900 */
[----:B------:R-:W3:Y:S04]  /*0210*/  LDG.E R4, desc[UR8][R4.64] ;  /* 0x0000000804047981 */ /* 0x000ee8000c1e1900 */
[----:B------:R-:W3:Y:S01]  /*0220*/  LDG.E R7, desc[UR8][R6.64] ;  /* 0x0000000806077981 */ /* 0x000ee2000c1e1900 */
[----:B----4-:R-:W-:-:S02]  /*0230*/  IADD3 R12, P3, PT, R12, UR6, RZ ;  /* 0x000000060c0c7c10 */ /* 0x010fc4000ff7e0ff */
[C---:B0-----:R-:W-:Y:S02]  /*0240*/  LEA R10, P2, R2.reuse, UR4, 0x2 ;  /* 0x00000004020a7c11 */ /* 0x041fe4000f8410ff */
[----:B------:R-:W-:Y:S02]  /*0250*/  IADD3.X R13, PT, PT, R13, UR7, RZ, P3, !PT ;  /* 0x000000070d0d7c10 */ /* 0x000fe40009ffe4ff */
[----:B------:R-:W-:Y:S02]  /*0260*/  LEA.HI.X R11, R2, UR5, RZ, 0x2, P2 ;  /* 0x00000005020b7c11 */ /* 0x000fe400090f14ff */
[C---:B--2---:R-:W-:Y:S02]  /*0270*/  FSETP.GEU.AND P1, PT, R9.reuse, 1, PT ;  /* 0x3f8000000900780b */ /* 0x044fe40003f2e000 */
[----:B------:R-:W-:Y:S01]  /*0280*/  FSETP.GT.AND P0, PT, R9, RZ, PT ;  /* 0x000000ff0900720b */ /* 0x000fe20003f04000 */
[----:B---3--:R-:W-:-:S05]  /*0290*/  FMUL R0, R4, R7 ;  /* 0x0000000704007220 */ /* 0x008fca0000400000 */
[----:B------:R-:W-:-:S04]  /*02a0*/  FSEL R0, R0, RZ, !P1 ;  /* 0x000000ff00007208 */ /* 0x000fc80004800000 */
[----:B------:R-:W-:Y:S02]  /*02b0*/  FSEL R15, R0, RZ, P0 ;  /* 0x000000ff000f7208 */ /* 0x000fe40000000000 */
[----:B------:R-:W-:Y:S01]  /*02c0*/  ISETP.NE.U32.AND P0, PT, RZ, UR16, PT ;  /* 0x00000010ff007c0c */ /* 0x000fe2000bf05070 */
[----:B------:R-:W-:Y:S02]  /*02d0*/  FMUL R9, R4, R9 ;  /* 0x0000000904097220 */ /* 0x000fe40000400000 */
[----:B------:R0:W-:Y:S01]  /*02e0*/  REDG.E.ADD.F32.FTZ.RN.STRONG.GPU desc[UR8][R10.64], R15 ;  /* 0x0000000f0a0079a6 */ /* 0x0001e2000c12f308 */
[----:B------:R-:W-:-:S03]  /*02f0*/  ISETP.NE.AND.EX P0, PT, RZ, UR17, PT, P0 ;  /* 0x00000011ff007c0c */ /* 0x000fc6000bf05300 */
[----:B------:R0:W-:Y:S10]  /*0300*/  REDG.E.ADD.F32.FTZ.RN.STRONG.GPU desc[UR8][R12.64], R9 ;  /* 0x000000090c0079a6 */ /* 0x0001f4000c12f308 */
[----:B------:R-:W-:Y:S05]  /*0310*/  @!P0 EXIT ;  /* 0x000000000000894d */ /* 0x000fea0003800000 */
[----:B------:R-:W1:Y:S01]  /*0320*/  LDCU.64 UR18, c[0x0][0x388] ;  /* 0x00007100ff1277ac */ /* 0x000e620008000a00 */
[----:B------:R-:W2:Y:S01]  /*0330*/  LDCU.64 UR16, c[0x0][0x390] ;  /* 0x00007200ff1077ac */ /* 0x000ea20008000a00 */
[----:B------:R-:W3:Y:S01]  /*0340*/  LDCU.64 UR12, c[0x0][0x3b0] ;  /* 0x00007600ff0c77ac */ /* 0x000ee20008000a00 */
[----:B------:R-:W4:Y:S01]  /*0350*/  LDCU.64 UR14, c[0x0][0x3c0] ;  /* 0x00007800ff0e77ac */ /* 0x000f220008000a00 */
[----:B------:R-:W-:Y:S01]  /*0360*/  UMOV UR4, URZ ;  /* 0x000000ff00047c82 */ /* 0x000fe20008000000 */
[----:B------:R-:W-:-:S05]  /*0370*/  UMOV UR5, URZ ;  /* 0x000000ff00057c82 */ /* 0x000fca0008000000 */
.L_x_1:
[----:B--2---:R-:W-:-:S04]  /*0380*/  UIMAD.WIDE.U32 UR6, UR10, UR16, UR4 ;  /* 0x000000100a0672a5 */ /* 0x004fc8000f8e0004 */
[----:B------:R-:W-:Y:S02]  /*0390*/  UIMAD UR7, UR10, UR17, UR7 ;  /* 0x000000110a0772a4 */ /* 0x000fe4000f8e0207 */
[----:B---3--:R-:W-:-:S04]  /*03a0*/  ULEA UR11, UP0, UR6, UR12, 0x1 ;  /* 0x0000000c060b7291 */ /* 0x008fc8000f8008ff */
[----:B------:R-:W-:Y:S02]  /*03b0*/  ULEA.HI.X UR6, UR6, UR13, UR7, 0x1, UP0 ;  /* 0x0000000d06067291 */ /* 0x000fe400080f0c07 */
[----:B------:R-:W-:-:S04]  /*03c0*/  IMAD.U32 R4, RZ, RZ, UR11 ;  /* 0x0000000bff047e24 */ /* 0x000fc8000f8e00ff */
[----:B------:R-:W-:-:S05]  /*03d0*/  IMAD.U32 R5, RZ, RZ, UR6 ;  /* 0x00000006ff057e24 */ /* 0x000fca000f8e00ff */
[----:B------:R-:W2:Y:S02]  /*03e0*/  LDG.E.U16 R7, desc[UR8][R4.64] ;  /* 0x0000000804077981 */ /* 0x000ea4000c1e1500 */
[----:B--2---:R-:W-:-:S13]  /*03f0*/  ISETP.GT.U32.AND P0, PT, R7, 0x2ff, PT ;  /* 0x000002ff0700780c */ /* 0x004fda0003f04070 */
[----:B-1--4-:R-:W-:Y:S05]  /*0400*/  @P0 EXIT ;  /* 0x000000000000094d */ /* 0x012fea0003800000 */
[----:B------:R-:W-:Y:S02]  /*0410*/  IMAD.MOV.U32 R4, RZ, RZ, R2 ;  /* 0x000000ffff047224 */ /* 0x000fe400078e0002 */
[----:B------:R-:W-:Y:S02]  /*0420*/  IMAD.MOV.U32 R5, RZ, RZ, RZ ;  /* 0x000000ffff057224 */ /* 0x000fe400078e00ff */
[----:B------:R-:W-:-:S04]  /*0430*/  IMAD.WIDE.U32 R4, R7, UR18, R4 ;  /* 0x0000001207047c25 */ /* 0x000fc8000f8e0004 */
[----:B------:R-:W-:Y:S01]  /*0440*/  IMAD R5, R7, UR19, R5 ;  /* 0x0000001307057c24 */ /* 0x000fe2000f8e0205 */
[----:B------:R-:W-:-:S04]  /*0450*/  LEA R6, P0, R4, UR14, 0x2 ;  /* 0x0000000e04067c11 */ /* 0x000fc8000f8010ff */
[----:B------:R-:W-:-:S05]  /*0460*/  LEA.HI.X R7, R4, UR15, R5, 0x2, P0 ;  /* 0x0000000f04077c11 */ /* 0x000fca00080f1405 */
[----:B------:R1:W-:Y:S01]  /*0470*/  REDG.E.ADD.F32.FTZ.RN.STRONG.GPU desc[UR8][R6.64], R15 ;  /* 0x0000000f060079a6 */ /* 0x0003e2000c12f308 */
[----:B------:R-:W-:-:S04]  /*0480*/  UIADD3 UR4, UP0, UPT, UR4, 0x1, URZ ;  /* 0x0000000104047890 */ /* 0x000fc8000ff1e0ff */
[----:B------:R-:W-:Y:S02]  /*0490*/  UIADD3.X UR5, UPT, UPT, URZ, UR5, URZ, UP0, !UPT ;  /* 0x00000005ff057290 */ /* 0x000fe400087fe4ff */
[----:B------:R-:W-:-:S04]  /*04a0*/  UISETP.GE.U32.AND UP0, UPT, UR4, UR16, UPT ;  /* 0x000000100400728c */ /* 0x000fc8000bf06070 */
[----:B------:R-:W-:-:S09]  /*04b0*/  UISETP.GE.U32.AND.EX UP0, UPT, UR5, UR17, UPT, UP0 ;  /* 0x000000110500728c */ /* 0x000fd2000bf06100 */
[----:B-1----:R-:W-:Y:S05]  /*04c0*/  BRA.U !UP0, `(.L_x_1) ;  /* 0xfffffffd08ac7547 */ /* 0x002fea000b83ffff */
[----:B------:R-:W-:Y:S05]  /*04d0*/  EXIT ;  /* 0x000000000000794d */ /* 0x000fea0003800000 */
.L_x_2:
        /* <DEDUP_REMOVED lines=10> */
.L_x_27:


//--------------------- .text._Z15calculateErrorsmmPKfS0_S0_S0_S0_PfS1_ --------------------------
	.section	.text._Z15calculateErrorsmmPKfS0_S0_S0_S0_PfS1_,"ax",@progbits
	.align	128
        .global         _Z15calculateErrorsmmPKfS0_S0_S0_S0_PfS1_
        .type           _Z15calculateErrorsmmPKfS0_S0_S0_S0_PfS1_,@function
        .size           _Z15calculateErrorsmmPKfS0_S0_S0_S0_PfS1_,(.L_x_25 - _Z15calculateErrorsmmPKfS0_S0_S0_S0_PfS1_)
        .other          _Z15calculateErrorsmmPKfS0_S0_S0_S0_PfS1_,@"STO_CUDA_ENTRY STV_DEFAULT"
_Z15calculateErrorsmmPKfS0_S0_S0_S0_PfS1_:
.text._Z15calculateErrorsmmPKfS0_S0_S0_S0_PfS1_:
[----:B------:R-:W-:Y:S01]  /*0000*/  LDC R1, c[0x0][0x37c] ;  /* 0x0000df00ff017b82 */ /* 0x000fe20000000800 */
[----:B------:R-:W0:Y:S07]  /*0010*/  S2R R0, SR_TID.X ;  /* 0x0000000000007919 */ /* 0x000e2e0000002100 */
[----:B------:R-:W0:Y:S01]  /*0020*/  S2UR UR4, SR_CTAID.X ;  /* 0x00000000000479c3 */ /* 0x000e220000002500 */
[----:B------:R-:W1:Y:S07]  /*0030*/  LDCU.64 UR6, c[0x0][0x380] ;  /* 0x00007000ff0677ac */ /* 0x000e6e0008000a00 */
[----:B------:R-:W0:Y:S02]  /*0040*/  LDC R9, c[0x0][0x360] ;  /* 0x0000d800ff097b82 */ /* 0x000e240000000800 */
[----:B0-----:R-:W-:-:S05]  /*0050*/  IMAD R9, R9, UR4, R0 ;  /* 0x0000000409097c24 */ /* 0x001fca000f8e0200 */
[----:B-1----:R-:W-:-:S04]  /*0060*/  ISETP.GE.U32.AND P0, PT, R9, UR6, PT ;  /* 0x0000000609007c0c */ /* 0x002fc8000bf06070 */
[----:B------:R-:W-:-:S13]  /*0070*/  ISETP.GE.U32.AND.EX P0, PT, RZ, UR7, PT, P0 ;  /* 0x00000007ff007c0c */ /* 0x000fda000bf06100 */
[----:B------:R-:W-:Y:S05]  /*0080*/  @P0 EXIT ;  /* 0x000000000000094d */ /* 0x000fea0003800000 */
[----:B------:R-:W0:Y:S01]  /*0090*/  LDC.64 R4, c[0x0][0x398] ;  /* 0x0000e600ff047b82 */ /* 0x000e220000000a00 */
[----:B------:R-:W0:Y:S01]  /*00a0*/  LDCU.64 UR12, c[0x0][0x358] ;  /* 0x00006b00ff0c77ac */ /* 0x000e220008000a00 */
[----:B------:R-:W1:Y:S01]  /*00b0*/  LDCU.64 UR8, c[0x0][0x388] ;  /* 0x00007100ff0877ac */ /* 0x000e620008000a00 */
[----:B0-----:R0:W5:Y:S01]  /*00c0*/  LDG.E R0, desc[UR12][R4.64] ;  /* 0x0000000c04007981 */ /* 0x001162000c1e1900 */
[----:B-1----:R-:W-:Y:S02]  /*00d0*/  UISETP.NE.U32.AND UP0, UPT, UR8, URZ, UPT ;  /* 0x000000ff0800728c */ /* 0x002fe4000bf05070 */
[C---:B------:R-:W-:Y:S02]  /*00e0*/  IMAD.WIDE.U32 R2, R9.reuse, UR8, RZ ;  /* 0x0000000809027c25 */ /* 0x040fe4000f8e00ff */
[----:B------:R-:W-:Y:S02]  /*00f0*/  UISETP.NE.AND.EX UP0, UPT, UR9, URZ, UPT, UP0 ;  /* 0x000000ff0900728c */ /* 0x000fe4000bf05300 */
[----:B------:R-:W-:-:S07]  /*0100*/  IMAD R11, R9, UR9, R3 ;  /* 0x00000009090b7c24 */ /* 0x000fce000f8e0203 */
[----:B0-----:R-:W-:Y:S05]  /*0110*/  BRA.U !UP0, `(.L_x_3) ;  /* 0x0000000908cc7547 */ /* 0x001fea000b800000 */
[----:B------:R-:W-:Y:S02]  /*0120*/  UISETP.GE.U32.AND UP1, UPT, UR8, 0x10, UPT ;  /* 0x000000100800788c */ /* 0x000fe4000bf26070 */
[----:B------:R-:W-:Y:S02]  /*0130*/  ULOP3.LUT UR14, UR8, 0xf, URZ, 0xc0, !UPT ;  /* 0x0000000f080e7892 */ /* 0x000fe4000f8ec0ff */
[----:B------:R-:W-:Y:S02]  /*0140*/  UISETP.GE.U32.AND.EX UP1, UPT, UR9, URZ, UPT, UP1 ;  /* 0x000000ff0900728c */ /* 0x000fe4000bf26110 */
[----:B------:R-:W-:Y:S01]  /*0150*/  UISETP.NE.U32.AND UP0, UPT, UR14, URZ, UPT ;  /* 0x000000ff0e00728c */ /* 0x000fe2000bf05070 */
[----:B------:R-:W-:Y:S01]  /*0160*/  UMOV UR5, URZ ;  /* 0x000000ff00057c82 */ /* 0x000fe20008000000 */
[----:B------:R-:W-:Y:S02]  /*0170*/  UMOV UR6, URZ ;  /* 0x000000ff00067c82 */ /* 0x000fe40008000000 */
[----:B------:R-:W-:-:S03]  /*0180*/  UISETP.NE.AND.EX UP0, UPT, URZ, URZ, UPT, UP0 ;  /* 0x000000ffff00728c */ /* 0x000fc6000bf05300 */
[----:B------:R-:W-:Y:S08]  /*0190*/  BRA.U !UP1, `(.L_x_4) ;  /* 0x00000005091c7547 */ /* 0x000ff0000b800000 */
[----:B------:R-:W0:Y:S01]  /*01a0*/  LDCU.64 UR16, c[0x0][0x3a0] ;  /* 0x00007400ff1077ac */ /* 0x000e220008000a00 */
[----:B------:R-:W1:Y:S01]  /*01b0*/  LDCU.64 UR10, c[0x0][0x390] ;  /* 0x00007200ff0a77ac */ /* 0x000e620008000a00 */
[----:B------:R-:W2:Y:S01]  /*01c0*/  LDCU UR6, c[0x0][0x38c] ;  /* 0x00007180ff0677ac */ /* 0x000ea20008000800 */
[----:B------:R-:W-:Y:S01]  /*01d0*/  ULOP3.LUT UR5, UR8, 0xfffffff0, URZ, 0xc0, !UPT ;  /* 0xfffffff008057892 */ /* 0x000fe2000f8ec0ff */
[----:B0-----:R-:W-:Y:S01]  /*01e0*/  LEA R4, P0, R2, UR16, 0x2 ;  /* 0x0000001002047c11 */ /* 0x001fe2000f8010ff */
[----:B-1----:R-:W-:-:S03]  /*01f0*/  UIADD3 UR4, UP1, UPT, UR10, 0x20, URZ ;  /* 0x000000200a047890 */ /* 0x002fc6000ff3e0ff */
[----:B------:R-:W-:Y:S02]  /*0200*/  IADD3 R4, P1, PT, R4, 0x20, RZ ;  /* 0x0000002004047810 */ /* 0x000fe40007f3e0ff */
[----:B------:R-:W-:Y:S01]  /*0210*/  LEA.HI.X R5, R2, UR17, R11, 0x2, P0 ;  /* 0x0000001102057c11 */ /* 0x000fe200080f140b */
[----:B------:R-:W-:Y:S01]  /*0220*/  UIADD3.X UR7, UPT, UPT, URZ, UR11, URZ, UP1, !UPT ;  /* 0x0000000bff077290 */ /* 0x000fe20008ffe4ff */
[----:B------:R-:W-:Y:S01]  /*0230*/  IMAD.U32 R6, RZ, RZ, UR4 ;  /* 0x00000004ff067e24 */ /* 0x000fe2000f8e00ff */
[----:B------:R-:W-:Y:S02]  /*0240*/  UMOV UR4, UR5 ;  /* 0x0000000500047c82 */ /* 0x000fe40008000000 */
[----:B------:R-:W-:Y:S02]  /*0250*/  IMAD.X R5, RZ, RZ, R5, P1 ;  /* 0x000000ffff057224 */ /* 0x000fe400008e0605 */
[----:B------:R-:W-:Y:S01]  /*0260*/  IMAD.U32 R7, RZ, RZ, UR7 ;  /* 0x00000007ff077e24 */ /* 0x000fe2000f8e00ff */
[----:B--2---:R-:W-:-:S06]  /*0270*/  UMOV UR7, UR6 ;  /* 0x0000000600077c82 */ /* 0x004fcc0008000000 */
.L_x_5:
[----:B------:R-:W2:Y:S04]  /*0280*/  LDG.E R19, desc[UR12][R4.64+-0x20] ;  /* 0xffffe00c04137981 */ /* 0x000ea8000c1e1900 */
[----:B------:R-:W2:Y:S04]  /*0290*/  LDG.E R14, desc[UR12][R6.64+-0x20] ;  /* 0xffffe00c060e7981 */ /* 0x000ea8000c1e1900 */
[----:B------:R-:W3:Y:S04]  /*02a0*/  LDG.E R21, desc[UR12][R4.64+-0x1c] ;  /* 0xffffe40c04157981 */ /* 0x000ee8000c1e1900 */
[----:B------:R-:W3:Y:S04]  /*02b0*/  LDG.E R22, desc[UR12][R6.64+-0x1c] ;  /* 0xffffe40c06167981 */ /* 0x000ee8000c1e1900 */
[----:B------:R-:W4:Y:S04]  /*02c0*/  LDG.E R16, desc[UR12][R4.64+-0x18] ;  /* 0xffffe80c04107981 */ /* 0x000f28000c1e1900 */
        /* <DEDUP_REMOVED lines=10> */
[----:B------:R-:W4:Y:S01]  /*0370*/  LDG.E R17, desc[UR12][R6.64+-0x4] ;  /* 0xfffffc0c06117981 */ /* 0x000f22000c1e1900 */
[----:B--2--5:R-:W-:-:S03]  /*0380*/  FFMA R14, R19, R14, R0 ;  /* 0x0000000e130e7223 */ /* 0x024fc60000000000 */
[----:B------:R-:W2:Y:S04]  /*0390*/  LDG.E R0, desc[UR12][R4.64] ;  /* 0x0000000c04007981 */ /* 0x000ea8000c1e1900 */
[----:B------:R-:W2:Y:S01]  /*03a0*/  LDG.E R19, desc[UR12][R6.64] ;  /* 0x0000000c06137981 */ /* 0x000ea2000c1e1900 */
[----:B---3--:R-:W-:-:S03]  /*03b0*/  FFMA R29, R21, R22, R14 ;  /* 0x00000016151d7223 */ /* 0x008fc6000000000e */
[----:B------:R-:W3:Y:S04]  /*03c0*/  LDG.E R14, desc[UR12][R4.64+0x4] ;  /* 0x0000040c040e7981 */ /* 0x000ee8000c1e1900 */
[----:B------:R-:W3:Y:S01]  /*03d0*/  LDG.E R21, desc[UR12][R6.64+0x4] ;  /* 0x0000040c06157981 */ /* 0x000ee2000c1e1900 */
[----:B----4-:R-:W-:-:S03]  /*03e0*/  FFMA R22, R16, R23, R29 ;  /* 0x0000001710167223 */ /* 0x010fc6000000001d */
[----:B------:R-:W4:Y:S04]  /*03f0*/  LDG.E R16, desc[UR12][R4.64+0x8] ;  /* 0x0000080c04107981 */ /* 0x000f28000c1e1900 */
[----:B------:R-:W4:Y:S01]  /*0400*/  LDG.E R23, desc[UR12][R6.64+0x8] ;  /* 0x0000080c06177981 */ /* 0x000f22000c1e1900 */
[----:B------:R-:W-:-:S03]  /*0410*/  FFMA R29, R25, R18, R22 ;  /* 0x00000012191d7223 */ /* 0x000fc60000000016 */
        /* <DEDUP_REMOVED lines=12> */
[----:B------:R0:W4:Y:S04]  /*04e0*/  LDG.E R12, desc[UR12][R4.64+0x1c] ;  /* 0x00001c0c040c7981 */ /* 0x000128000c1e1900 */
[----:B------:R1:W4:Y:S01]  /*04f0*/  LDG.E R17, desc[UR12][R6.64+0x1c] ;  /* 0x00001c0c06117981 */ /* 0x000322000c1e1900 */
[----:B------:R-:W-:-:S04]  /*0500*/  UIADD3 UR4, UP1, UPT, UR4, -0x10, URZ ;  /* 0xfffffff004047890 */ /* 0x000fc8000ff3e0ff */
[----:B------:R-:W-:Y:S01]  /*0510*/  UIADD3.X UR7, UPT, UPT, UR7, -0x1, URZ, UP1, !UPT ;  /* 0xffffffff07077890 */ /* 0x000fe20008ffe4ff */
[----:B0-----:R-:W-:Y:S01]  /*0520*/  IADD3 R4, P0, PT, R4, 0x40, RZ ;  /* 0x0000004004047810 */ /* 0x001fe20007f1e0ff */
[----:B------:R-:W-:Y:S01]  /*0530*/  UISETP.NE.U32.AND UP1, UPT, UR4, URZ, UPT ;  /* 0x000000ff0400728c */ /* 0x000fe2000bf25070 */
[----:B-1----:R-:W-:-:S03]  /*0540*/  IADD3 R6, P1, PT, R6, 0x40, RZ ;  /* 0x0000004006067810 */ /* 0x002fc60007f3e0ff */
[----:B------:R-:W-:Y:S01]  /*0550*/  UISETP.NE.AND.EX UP1, UPT, UR7, URZ, UPT, UP1 ;  /* 0x000000ff0700728c */ /* 0x000fe2000bf25310 */
[----:B------:R-:W-:Y:S01]  /*0560*/  IMAD.X R5, RZ, RZ, R5, P0 ;  /* 0x000000ffff057224 */ /* 0x000fe200000e0605 */
[----:B------:R-:W-:Y:S01]  /*0570*/  IADD3.X R7, PT, PT, RZ, R7, RZ, P1, !PT ;  /* 0x00000007ff077210 */ /* 0x000fe20000ffe4ff */
[----:B--2---:R-:W-:-:S04]  /*0580*/  FFMA R19, R0, R19, R29 ;  /* 0x0000001300137223 */ /* 0x004fc8000000001d */
[----:B---3--:R-:W-:-:S04]  /*0590*/  FFMA R19, R14, R21, R19 ;  /* 0x000000150e137223 */ /* 0x008fc80000000013 */
[----:B----4-:R-:W-:-:S04]  /*05a0*/  FFMA R19, R16, R23, R19 ;  /* 0x0000001710137223 */ /* 0x010fc80000000013 */
[----:B------:R-:W-:-:S04]  /*05b0*/  FFMA R19, R18, R25, R19 ;  /* 0x0000001912137223 */ /* 0x000fc80000000013 */
[----:B------:R-:W-:-:S04]  /*05c0*/  FFMA R19, R20, R27, R19 ;  /* 0x0000001b14137223 */ /* 0x000fc80000000013 */
[----:B------:R-:W-:-:S04]  /*05d0*/  FFMA R8, R8, R13, R19 ;  /* 0x0000000d08087223 */ /* 0x000fc80000000013 */
[----:B------:R-:W-:-:S04]  /*05e0*/  FFMA R15, R15, R10, R8 ;  /* 0x0000000a0f0f7223 */ /* 0x000fc80000000008 */
[----:B------:R-:W-:Y:S01]  /*05f0*/  FFMA R0, R12, R17, R15 ;  /* 0x000000110c007223 */ /* 0x000fe2000000000f */
[----:B------:R-:W-:Y:S06]  /*0600*/  BRA.U UP1, `(.L_x_5) ;  /* 0xfffffffd011c7547 */ /* 0x000fec000b83ffff */
.L_x_4:
[----:B------:R-:W-:Y:S05]  /*0610*/  BRA.U !UP0, `(.L_x_3) ;  /* 0x00000005088c7547 */ /* 0x000fea000b800000 */
[----:B------:R-:W0:Y:S01]  /*0620*/  LDCU UR8, c[0x0][0x388] ;  /* 0x00007100ff0877ac */ /* 0x000e220008000800 */
[----:B------:R-:W-:-:S04]  /*0630*/  UISETP.GE.U32.AND UP1, UPT, UR14, 0x8, UPT ;  /* 0x000000080e00788c */ /* 0x000fc8000bf26070 */
[----:B------:R-:W-:Y:S02]  /*0640*/  UISETP.GE.U32.AND.EX UP1, UPT, URZ, URZ, UPT, UP1 ;  /* 0x000000ffff00728c */ /* 0x000fe4000bf26110 */
[----:B0-----:R-:W-:-:S04]  /*0650*/  ULOP3.LUT UR9, UR8, 0x7, URZ, 0xc0, !UPT ;  /* 0x0000000708097892 */ /* 0x001fc8000f8ec0ff */
[----:B------:R-:W-:-:S04]  /*0660*/  UISETP.NE.U32.AND UP0, UPT, UR9, URZ, UPT ;  /* 0x000000ff0900728c */ /* 0x000fc8000bf05070 */
[----:B------:R-:W-:Y:S01]  /*0670*/  UISETP.NE.AND.EX UP0, UPT, URZ, URZ, UPT, UP0 ;  /* 0x000000ffff00728c */ /* 0x000fe2000bf05300 */
[----:B------:R-:W-:Y:S10]  /*0680*/  BRA.U !UP1, `(.L_x_6) ;  /* 0x0000000109907547 */ /* 0x000ff4000b800000 */
[----:B------:R-:W0:Y:S01]  /*0690*/  LDCU.64 UR10, c[0x0][0x390] ;  /* 0x00007200ff0a77ac */ /* 0x000e220008000a00 */
[----:B------:R-:W-:Y:S01]  /*06a0*/  IADD3 R4, P0, PT, R2, UR5, RZ ;  /* 0x0000000502047c10 */ /* 0x000fe2000ff1e0ff */
[----:B------:R-:W1:Y:S03]  /*06b0*/  LDCU.64 UR14, c[0x0][0x3a0] ;  /* 0x00007400ff0e77ac */ /* 0x000e660008000a00 */
[----:B------:R-:W-:Y:S01]  /*06c0*/  IADD3.X R5, PT, PT, R11, UR6, RZ, P0, !PT ;  /* 0x000000060b057c10 */ /* 0x000fe200087fe4ff */
[----:B0-----:R-:W-:-:S04]  /*06d0*/  ULEA UR4, UP1, UR5, UR10, 0x2 ;  /* 0x0000000a05047291 */ /* 0x001fc8000f8210ff */
[----:B------:R-:W-:Y:S01]  /*06e0*/  ULEA.HI.X UR7, UR5, UR11, UR6, 0x2, UP1 ;  /* 0x0000000b05077291 */ /* 0x000fe200088f1406 */
[----:B-1----:R-:W-:-:S04]  /*06f0*/  LEA R6, P0, R4, UR14, 0x2 ;  /* 0x0000000e04067c11 */ /* 0x002fc8000f8010ff */
[----:B------:R-:W-:Y:S01]  /*0700*/  LEA.HI.X R7, R4, UR15, R5, 0x2, P0 ;  /* 0x0000000f04077c11 */ /* 0x000fe200080f1405 */
[----:B------:R-:W-:Y:S02]  /*0710*/  IMAD.U32 R4, RZ, RZ, UR4 ;  /* 0x00000004ff047e24 */ /* 0x000fe4000f8e00ff */
[----:B------:R-:W-:Y:S02]  /*0720*/  IMAD.U32 R5, RZ, RZ, UR7 ;  /* 0x00000007ff057e24 */ /* 0x000fe4000f8e00ff */
        /* <DEDUP_REMOVED lines=16> */
[----:B------:R-:W-:-:S04]  /*0830*/  UIADD3 UR5, UP1, UPT, UR5, 0x8, URZ ;  /* 0x0000000805057890 */ /* 0x000fc8000ff3e0ff */
[----:B------:R-:W-:Y:S01]  /*0840*/  UIADD3.X UR6, UPT, UPT, URZ, UR6, URZ, UP1, !UPT ;  /* 0x00000006ff067290 */ /* 0x000fe20008ffe4ff */
[----:B--2--5:R-:W-:-:S04]  /*0850*/  FFMA R14, R17, R14, R0 ;  /* 0x0000000e110e7223 */ /* 0x024fc80000000000 */
[----:B---3--:R-:W-:-:S04]  /*0860*/  FFMA R14, R19, R16, R14 ;  /* 0x00000010130e7223 */ /* 0x008fc8000000000e */
[----:B----4-:R-:W-:-:S04]  /*0870*/  FFMA R14, R21, R18, R14 ;  /* 0x00000012150e7223 */ /* 0x010fc8000000000e */
[----:B------:R-:W-:-:S04]  /*0880*/  FFMA R14, R23, R20, R14 ;  /* 0x00000014170e7223 */ /* 0x000fc8000000000e */
[----:B------:R-:W-:-:S04]  /*0890*/  FFMA R25, R25, R22, R14 ;  /* 0x0000001619197223 */ /* 0x000fc8000000000e */
[----:B------:R-:W-:-:S04]  /*08a0*/  FFMA R15, R12, R15, R25 ;  /* 0x0000000f0c0f7223 */ /* 0x000fc80000000019 */
[----:B------:R-:W-:-:S04]  /*08b0*/  FFMA R13, R8, R13, R15 ;  /* 0x0000000d080d7223 */ /* 0x000fc8000000000f */
[----:B------:R-:W-:-:S07]  /*08c0*/  FFMA R0, R10, R24, R13 ;  /* 0x000000180a007223 */ /* 0x000fce000000000d */
.L_x_6:
[----:B------:R-:W-:Y:S05]  /*08d0*/  BRA.U !UP0, `(.L_x_3) ;  /* 0x0000000108dc7547 */ /* 0x000fea000b800000 */
[----:B------:R-:W-:Y:S02]  /*08e0*/  UISETP.GE.U32.AND UP1, UPT, UR9, 0x4, UPT ;  /* 0x000000040900788c */ /* 0x000fe4000bf26070 */
[----:B------:R-:W-:Y:S02]  /*08f0*/  ULOP3.LUT UR8, UR8, 0x3, URZ, 0xc0, !UPT ;  /* 0x0000000308087892 */ /* 0x000fe4000f8ec0ff */
[----:B------:R-:W-:Y:S02]  /*0900*/  UISETP.GE.U32.AND.EX UP1, UPT, URZ, URZ, UPT, UP1 ;  /* 0x000000ffff00728c */ /* 0x000fe4000bf26110 */
[----:B------:R-:W-:Y:S01]  /*0910*/  UISETP.NE.U32.AND UP0, UPT, UR8, URZ, UPT ;  /* 0x000000ff0800728c */ /* 0x000fe2000bf05070 */
[----:B------:R-:W-:-:S03]  /*0920*/  UMOV UR4, URZ ;  /* 0x000000ff00047c82 */ /* 0x000fc60008000000 */
[----:B------:R-:W-:-:S03]  /*0930*/  UISETP.NE.AND.EX UP0, UPT, UR4, URZ, UPT, UP0 ;  /* 0x000000ff0400728c */ /* 0x000fc6000bf05300 */
[----:B------:R-:W-:Y:S08]  /*0940*/  BRA.U !UP1, `(.L_x_7) ;  /* 0x0000000109607547 */ /* 0x000ff0000b800000 */
        /* <DEDUP_REMOVED lines=23> */
[----:B------:R-:W-:-:S07]  /*0ac0*/  FFMA R0, R19, R14, R8 ;  /* 0x0000000e13007223 */ /* 0x000fce0000000008 */
.L_x_7:
[----:B------:R-:W-:Y:S05]  /*0ad0*/  BRA.U !UP0, `(.L_x_3) ;  /* 0x00000001085c7547 */ /* 0x000fea000b800000 */
[----:B------:R-:W0:Y:S01]  /*0ae0*/  LDCU.64 UR14, c[0x0][0x3a0] ;  /* 0x00007400ff0e77ac */ /* 0x000e220008000a00 */
[----:B------:R-:W-:Y:S01]  /*0af0*/  IADD3 R13, P0, PT, R2, UR5, RZ ;  /* 0x00000005020d7c10 */ /* 0x000fe2000ff1e0ff */
[----:B------:R-:W1:Y:S03]  /*0b00*/  LDCU.64 UR10, c[0x0][0x390] ;  /* 0x00007200ff0a77ac */ /* 0x000e660008000a00 */
[----:B------:R-:W-:Y:S02]  /*0b10*/  IADD3.X R6, PT, PT, R11, UR6, RZ, P0, !PT ;  /* 0x000000060b067c10 */ /* 0x000fe400087fe4ff */
[----:B0-----:R-:W-:Y:S01]  /*0b20*/  LEA R4, P1, R13, UR14, 0x2 ;  /* 0x0000000e0d047c11 */ /* 0x001fe2000f8210ff */
[----:B-1----:R-:W-:-:S03]  /*0b30*/  ULEA UR7, UP0, UR5, UR10, 0x2 ;  /* 0x0000000a05077291 */ /* 0x002fc6000f8010ff */
[----:B------:R-:W-:Y:S01]  /*0b40*/  LEA.HI.X R13, R13, UR15, R6, 0x2, P1 ;  /* 0x0000000f0d0d7c11 */ /* 0x000fe200088f1406 */
[----:B------:R-:W-:-:S12]  /*0b50*/  ULEA.HI.X UR5, UR5, UR11, UR6, 0x2, UP0 ;  /* 0x0000000b05057291 */ /* 0x000fd800080f1406 */
.L_x_8:
[----:B------:R-:W-:Y:S01]  /*0b60*/  MOV R6, UR7 ;  /* 0x0000000700067c02 */ /* 0x000fe20008000f00 */
[----:B------:R-:W-:Y:S02]  /*0b70*/  IMAD.MOV.U32 R5, RZ, RZ, R13 ;  /* 0x000000ffff057224 */ /* 0x000fe400078e000d */
[----:B------:R-:W-:-:S04]  /*0b80*/  IMAD.U32 R7, RZ, RZ, UR5 ;  /* 0x00000005ff077e24 */ /* 0x000fc8000f8e00ff */
[----:B------:R0:W2:Y:S04]  /*0b90*/  LDG.E R5, desc[UR12][R4.64] ;  /* 0x0000000c04057981 */ /* 0x0000a8000c1e1900 */
[----:B------:R-:W2:Y:S01]  /*0ba0*/  LDG.E R6, desc[UR12][R6.64] ;  /* 0x0000000c06067981 */ /* 0x000ea2000c1e1900 */
[----:B------:R-:W-:Y:S02]  /*0bb0*/  UIADD3 UR8, UP0, UPT, UR8, -0x1, URZ ;  /* 0xffffffff08087890 */ /* 0x000fe4000ff1e0ff */
[----:B------:R-:W-:Y:S02]  /*0bc0*/  UIADD3 UR7, UP1, UPT, UR7, 0x4, URZ ;  /* 0x0000000407077890 */ /* 0x000fe4000ff3e0ff */
[----:B------:R-:W-:Y:S01]  /*0bd0*/  UIADD3.X UR4, UPT, UPT, UR4, -0x1, URZ, UP0, !UPT ;  /* 0xffffffff04047890 */ /* 0x000fe200087fe4ff */
[----:B0-----:R-:W-:Y:S01]  /*0be0*/  IADD3 R4, P0, PT, R4, 0x4, RZ ;  /* 0x0000000404047810 */ /* 0x001fe20007f1e0ff */
[----:B------:R-:W-:-:S02]  /*0bf0*/  UISETP.NE.U32.AND UP0, UPT, UR8, URZ, UPT ;  /* 0x000000ff0800728c */ /* 0x000fc4000bf05070 */
[----:B------:R-:W-:Y:S02]  /*0c00*/  UIADD3.X UR5, UPT, UPT, URZ, UR5, URZ, UP1, !UPT ;  /* 0x00000005ff057290 */ /* 0x000fe40008ffe4ff */
[----:B------:R-:W-:Y:S01]  /*0c10*/  UISETP.NE.AND.EX UP0, UPT, UR4, URZ, UPT, UP0 ;  /* 0x000000ff0400728c */ /* 0x000fe2000bf05300 */
[----:B------:R-:W-:Y:S02]  /*0c20*/  IMAD.X R13, RZ, RZ, R13, P0 ;  /* 0x000000ffff0d7224 */ /* 0x000fe400000e060d */
[----:B--2--5:R-:W-:-:S06]  /*0c30*/  FFMA R0, R5, R6, R0 ;  /* 0x0000000605007223 */ /* 0x024fcc0000000000 */
[----:B------:R-:W-:Y:S05]  /*0c40*/  BRA.U UP0, `(.L_x_8) ;  /* 0xfffffffd00c47547 */ /* 0x000fea000b83ffff */
.L_x_3:
[----:B------:R-:W0:Y:S02]  /*0c50*/  LDC.64 R4, c[0x0][0x388] ;  /* 0x0000e200ff047b82 */ /* 0x000e240000000a00 */
[----:B0-----:R-:W-:-:S04]  /*0c60*/  ISETP.NE.U32.AND P0, PT, R4, RZ, PT ;  /* 0x000000ff0400720c */ /* 0x001fc80003f05070 */
[----:B------:R-:W-:-:S13]  /*0c70*/  ISETP.NE.AND.EX P0, PT, R5, RZ, PT, P0 ;  /* 0x000000ff0500720c */ /* 0x000fda0003f05300 */
[----:B------:R-:W-:Y:S05]  /*0c80*/  @!P0 BRA `(.L_x_9) ;  /* 0x0000000400f08947 */ /* 0x000fea0003800000 */
[C---:B------:R-:W-:Y:S02]  /*0c90*/  ISETP.GE.U32.AND P1, PT, R4.reuse, 0x8, PT ;  /* 0x000000080400780c */ /* 0x040fe40003f26070 */
[----:B------:R-:W-:Y:S02]  /*0ca0*/  CS2R R6, SRZ ;  /* 0x0000000000067805 */ /* 0x000fe4000001ff00 */
[----:B------:R-:W-:Y:S02]  /*0cb0*/  LOP3.LUT R24, R4, 0x7, RZ, 0xc0, !PT ;  /* 0x0000000704187812 */ /* 0x000fe400078ec0ff */
[----:B------:R-:W-:Y:S02]  /*0cc0*/  ISETP.GE.U32.AND.EX P1, PT, R5, RZ, PT, P1 ;  /* 0x000000ff0500720c */ /* 0x000fe40003f26110 */
[----:B------:R-:W-:-:S04]  /*0cd0*/  ISETP.NE.U32.AND P0, PT, R24, RZ, PT ;  /* 0x000000ff1800720c */ /* 0x000fc80003f05070 */
[----:B------:R-:W-:-:S07]  /*0ce0*/  ISETP.NE.AND.EX P0, PT, RZ, RZ, PT, P0 ;  /* 0x000000ffff00720c */ /* 0x000fce0003f05300 */
[----:B------:R-:W-:Y:S06]  /*0cf0*/  @!P1 BRA `(.L_x_10) ;  /* 0x0000000000c49947 */ /* 0x000fec0003800000 */
[----:B------:R-:W0:Y:S01]  /*0d00*/  LDC.64 R14, c[0x0][0x390] ;  /* 0x0000e400ff0e7b82 */ /* 0x000e220000000a00 */
[----:B------:R-:W1:Y:S01]  /*0d10*/  LDCU.64 UR4, c[0x0][0x3a8] ;  /* 0x00007500ff0477ac */ /* 0x000e620008000a00 */
[----:B------:R-:W-:-:S05]  /*0d20*/  LOP3.LUT R7, R4, 0xfffffff8, RZ, 0xc0, !PT ;  /* 0xfffffff804077812 */ /* 0x000fca00078ec0ff */
[----:B------:R-:W-:Y:S01]  /*0d30*/  IMAD.MOV.U32 R8, RZ, RZ, R7 ;  /* 0x000000ffff087224 */ /* 0x000fe200078e0007 */
[----:B------:R-:W2:Y:S01]  /*0d40*/  LDC R6, c[0x0][0x38c] ;  /* 0x0000e300ff067b82 */ /* 0x000ea20000000800 */
[----:B-1----:R-:W-:-:S04]  /*0d50*/  LEA R16, P1, R2, UR4, 0x2 ;  /* 0x0000000402107c11 */ /* 0x002fc8000f8210ff */
[----:B------:R-:W-:Y:S02]  /*0d60*/  IADD3 R16, P2, PT, R16, 0x10, RZ ;  /* 0x0000001010107810 */ /* 0x000fe40007f5e0ff */
[----:B0-----:R-:W-:Y:S02]  /*0d70*/  LEA R17, P3, R4, R14, 0x2 ;  /* 0x0000000e04117211 */ /* 0x001fe400078610ff */
[----:B------:R-:W-:Y:S02]  /*0d80*/  LEA.HI.X R13, R2, UR5, R11, 0x2, P1 ;  /* 0x00000005020d7c11 */ /* 0x000fe400088f140b */
[----:B------:R-:W-:Y:S02]  /*0d90*/  IADD3 R17, P4, PT, R17, 0x10, RZ ;  /* 0x0000001011117810 */ /* 0x000fe40007f9e0ff */
[----:B------:R-:W-:Y:S01]  /*0da0*/  LEA.HI.X R15, R4, R15, R5, 0x2, P3 ;  /* 0x0000000f040f7211 */ /* 0x000fe200018f1405 */
[----:B------:R-:W-:Y:S01]  /*0db0*/  IMAD.X R13, RZ, RZ, R13, P2 ;  /* 0x000000ffff0d7224 */ /* 0x000fe200010e060d */
[----:B--2---:R-:W-:-:S03]  /*0dc0*/  MOV R10, R6 ;  /* 0x00000006000a7202 */ /* 0x004fc60000000f00 */
[----:B------:R-:W-:-:S07]  /*0dd0*/  IMAD.X R15, RZ, RZ, R15, P4 ;  /* 0x000000ffff0f7224 */ /* 0x000fce00020e060f */
.L_x_11:
[----:B------:R-:W-:Y:S01]  /*0de0*/  IMAD.MOV.U32 R12, RZ, RZ, R16 ;  /* 0x000000ffff0c7224 */ /* 0x000fe200078e0010 */
[----:B------:R-:W-:-:S04]  /*0df0*/  MOV R14, R17 ;  /* 0x00000011000e7202 */ /* 0x000fc80000000f00 */
        /* <DEDUP_REMOVED lines=17> */
[----:B------:R0:W4:Y:S04]  /*0f10*/  LDG.E R21, desc[UR12][R12.64+0xc] ;  /* 0x00000c0c0c157981 */ /* 0x000128000c1e1900 */
[----:B------:R1:W4:Y:S01]  /*0f20*/  LDG.E R22, desc[UR12][R14.64+0xc] ;  /* 0x00000c0c0e167981 */ /* 0x000322000c1e1900 */
[----:B------:R-:W-:-:S04]  /*0f30*/  IADD3 R8, P1, PT, R8, -0x8, RZ ;  /* 0xfffffff808087810 */ /* 0x000fc80007f3e0ff */
[----:B------:R-:W-:Y:S02]  /*0f40*/  IADD3.X R10, PT, PT, R10, -0x1, RZ, P1, !PT ;  /* 0xffffffff0a0a7810 */ /* 0x000fe40000ffe4ff */
[----:B------:R-:W-:Y:S01]  /*0f50*/  ISETP.NE.U32.AND P1, PT, R8, RZ, PT ;  /* 0x000000ff0800720c */ /* 0x000fe20003f25070 */
[----:B------:R-:W-:-:S03]  /*0f60*/  FFMA R17, R16, R17, R27 ;  /* 0x0000001110117223 */ /* 0x000fc6000000001b */
[----:B------:R-:W-:Y:S02]  /*0f70*/  ISETP.NE.AND.EX P1, PT, R10, RZ, PT, P1 ;  /* 0x000000ff0a00720c */ /* 0x000fe40003f25310 */
[----:B------:R-:W-:-:S05]  /*0f80*/  IADD3 R16, P2, PT, R12, 0x20, RZ ;  /* 0x000000200c107810 */ /* 0x000fca0007f5e0ff */
[----:B0-----:R-:W-:Y:S02]  /*0f90*/  IMAD.X R13, RZ, RZ, R13, P2 ;  /* 0x000000ffff0d7224 */ /* 0x001fe400010e060d */
[----:B--2---:R-:W-:-:S04]  /*0fa0*/  FFMA R17, R0, R19, R17 ;  /* 0x0000001300117223 */ /* 0x004fc80000000011 */
[----:B---3--:R-:W-:Y:S01]  /*0fb0*/  FFMA R20, R20, R23, R17 ;  /* 0x0000001714147223 */ /* 0x008fe20000000011 */
[----:B------:R-:W-:-:S03]  /*0fc0*/  IADD3 R17, P3, PT, R14, 0x20, RZ ;  /* 0x000000200e117810 */ /* 0x000fc60007f7e0ff */
[----:B----4-:R-:W-:Y:S02]  /*0fd0*/  FFMA R18, R25, R18, R20 ;  /* 0x0000001219127223 */ /* 0x010fe40000000014 */
[----:B-1----:R-:W-:Y:S02]  /*0fe0*/  IMAD.X R15, RZ, RZ, R15, P3 ;  /* 0x000000ffff0f7224 */ /* 0x002fe400018e060f */
[----:B------:R-:W-:Y:S01]  /*0ff0*/  FFMA R0, R21, R22, R18 ;  /* 0x0000001615007223 */ /* 0x000fe20000000012 */
[----:B------:R-:W-:Y:S06]  /*1000*/  @P1 BRA `(.L_x_11) ;  /* 0xfffffffc00741947 */ /* 0x000fec000383ffff */
.L_x_10:
[----:B------:R-:W-:Y:S05]  /*1010*/  @!P0 BRA `(.L_x_9) ;  /* 0x00000004000c8947 */ /* 0x000fea0003800000 */
[----:B------:R-:W-:Y:S02]  /*1020*/  ISETP.GE.U32.AND P1, PT, R24, 0x4, PT ;  /* 0x000000041800780c */ /* 0x000fe40003f26070 */
[----:B------:R-:W-:Y:S02]  /*1030*/  LOP3.LUT R20, R4, 0x3, RZ, 0xc0, !PT ;  /* 0x0000000304147812 */ /* 0x000fe400078ec0ff */
[----:B------:R-:W-:Y:S02]  /*1040*/  ISETP.GE.U32.AND.EX P1, PT, RZ, RZ, PT, P1 ;  /* 0x000000ffff00720c */ /* 0x000fe40003f26110 */
[----:B------:R-:W-:-:S04]  /*1050*/  ISETP.NE.U32.AND P0, PT, R20, RZ, PT ;  /* 0x000000ff1400720c */ /* 0x000fc80003f05070 */
[----:B------:R-:W-:-:S07]  /*1060*/  ISETP.NE.AND.EX P0, PT, RZ, RZ, PT, P0 ;  /* 0x000000ffff00720c */ /* 0x000fce0003f05300 */
[----:B------:R-:W-:Y:S06]  /*1070*/  @!P1 BRA `(.L_x_12) ;  /* 0x0000000000609947 */ /* 0x000fec0003800000 */
[----:B------:R-:W0:Y:S01]  /*1080*/  LDC.64 R12, c[0x0][0x390] ;  /* 0x0000e400ff0c7b82 */ /* 0x000e220000000a00 */
[----:B------:R-:W1:Y:S01]  /*1090*/  LDCU.64 UR4, c[0x0][0x3a8] ;  /* 0x00007500ff0477ac */ /* 0x000e620008000a00 */
[C---:B------:R-:W-:Y:S02]  /*10a0*/  IADD3 R8, P2, PT, R7.reuse, R4, RZ ;  /* 0x0000000407087210 */ /* 0x040fe40007f5e0ff */
[----:B------:R-:W-:-:S03]  /*10b0*/  IADD3 R15, P1, PT, R7, R2, RZ ;  /* 0x00000002070f7210 */ /* 0x000fc60007f3e0ff */
[C---:B------:R-:W-:Y:S01]  /*10c0*/  IMAD.X R10, R6.reuse, 0x1, R5, P2 ;  /* 0x00000001060a7824 */ /* 0x040fe200010e0605 */
[----:B------:R-:W-:Y:S02]  /*10d0*/  IADD3.X R16, PT, PT, R6, R11, RZ, P1, !PT ;  /* 0x0000000b06107210 */ /* 0x000fe40000ffe4ff */
[----:B-1----:R-:W-:-:S04]  /*10e0*/  LEA R14, P1, R15, UR4, 0x2 ;  /* 0x000000040f0e7c11 */ /* 0x002fc8000f8210ff */
[----:B------:R-:W-:Y:S02]  /*10f0*/  LEA.HI.X R15, R15, UR5, R16, 0x2, P1 ;  /* 0x000000050f0f7c11 */ /* 0x000fe400088f1410 */
[----:B0-----:R-:W-:-:S03]  /*1100*/  LEA R12, P2, R8, R12, 0x2 ;  /* 0x0000000c080c7211 */ /* 0x001fc600078410ff */
[----:B------:R-:W2:Y:S01]  /*1110*/  LDG.E R17, desc[UR12][R14.64] ;  /* 0x0000000c0e117981 */ /* 0x000ea2000c1e1900 */
[----:B------:R-:W-:-:S03]  /*1120*/  LEA.HI.X R13, R8, R13, R10, 0x2, P2 ;  /* 0x0000000d080d7211 */ /* 0x000fc600010f140a */
[----:B------:R-:W3:Y:S04]  /*1130*/  LDG.E R19, desc[UR12][R14.64+0x4] ;  /* 0x0000040c0e137981 */ /* 0x000ee8000c1e1900 */
[----:B------:R-:W2:Y:S04]  /*1140*/  LDG.E R8, desc[UR12][R12.64] ;  /* 0x0000000c0c087981 */ /* 0x000ea8000c1e1900 */
[----:B------:R-:W3:Y:S04]  /*1150*/  LDG.E R10, desc[UR12][R12.64+0x4] ;  /* 0x0000040c0c0a7981 */ /* 0x000ee8000c1e1900 */
[----:B------:R-:W4:Y:S04]  /*1160*/  LDG.E R21, desc[UR12][R14.64+0x8] ;  /* 0x0000080c0e157981 */ /* 0x000f28000c1e1900 */
[----:B------:R-:W4:Y:S04]  /*1170*/  LDG.E R16, desc[UR12][R12.64+0x8] ;  /* 0x0000080c0c107981 */ /* 0x000f28000c1e1900 */
[----:B------:R-:W4:Y:S04]  /*1180*/  LDG.E R23, desc[UR12][R14.64+0xc] ;  /* 0x00000c0c0e177981 */ /* 0x000f28000c1e1900 */
[----:B------:R-:W4:Y:S01]  /*1190*/  LDG.E R18, desc[UR12][R12.64+0xc] ;  /* 0x00000c0c0c127981 */ /* 0x000f22000c1e1900 */
[----:B------:R-:W-:-:S05]  /*11a0*/  IADD3 R7, P1, PT, R7, 0x4, RZ ;  /* 0x0000000407077810 */ /* 0x000fca0007f3e0ff */
[----:B------:R-:W-:Y:S02]  /*11b0*/  IMAD.X R6, RZ, RZ, R6, P1 ;  /* 0x000000ffff067224 */ /* 0x000fe400008e0606 */
[----:B--2--5:R-:W-:-:S04]  /*11c0*/  FFMA R8, R17, R8, R0 ;  /* 0x0000000811087223 */ /* 0x024fc80000000000 */
[----:B---3--:R-:W-:-:S04]  /*11d0*/  FFMA R8, R19, R10, R8 ;  /* 0x0000000a13087223 */ /* 0x008fc80000000008 */
[----:B----4-:R-:W-:-:S04]  /*11e0*/  FFMA R8, R21, R16, R8 ;  /* 0x0000001015087223 */ /* 0x010fc80000000008 */
[----:B------:R-:W-:-:S07]  /*11f0*/  FFMA R0, R23, R18, R8 ;  /* 0x0000001217007223 */ /* 0x000fce0000000008 */
.L_x_12:
[----:B------:R-:W-:Y:S05]  /*1200*/  @!P0 BRA `(.L_x_9) ;  /* 0x0000000000908947 */ /* 0x000fea0003800000 */
[----:B------:R-:W-:Y:S02]  /*1210*/  LOP3.LUT R3, R4, 0x1, RZ, 0xc0, !PT ;  /* 0x0000000104037812 */ /* 0x000fe400078ec0ff */
[----:B------:R-:W-:Y:S02]  /*1220*/  ISETP.NE.U32.AND P0, PT, R20, 0x1, PT ;  /* 0x000000011400780c */ /* 0x000fe40003f05070 */
[----:B------:R-:W-:Y:S02]  /*1230*/  ISETP.NE.U32.AND P1, PT, R3, 0x1, PT ;  /* 0x000000010300780c */ /* 0x000fe40003f25070 */
[----:B------:R-:W-:Y:S02]  /*1240*/  ISETP.NE.AND.EX P0, PT, RZ, RZ, PT, P0 ;  /* 0x000000ffff00720c */ /* 0x000fe40003f05300 */
[----:B------:R-:W-:-:S11]  /*1250*/  ISETP.NE.U32.AND.EX P1, PT, RZ, RZ, PT, P1 ;  /* 0x000000ffff00720c */ /* 0x000fd60003f25110 */
[----:B------:R-:W0:Y:S01]  /*1260*/  @P0 LDC.64 R18, c[0x0][0x3a8] ;  /* 0x0000ea00ff120b82 */ /* 0x000e220000000a00 */
[C---:B------:R-:W-:Y:S02]  /*1270*/  @P0 IADD3 R3, P3, PT, R7.reuse, R2, RZ ;  /* 0x0000000207030210 */ /* 0x040fe40007f7e0ff */
[C---:B------:R-:W-:Y:S02]  /*1280*/  @P0 IADD3 R8, P5, PT, R7.reuse, R4, RZ ;  /* 0x0000000407080210 */ /* 0x040fe40007fbe0ff */
[----:B------:R-:W-:Y:S01]  /*1290*/  @P0 IADD3 R7, P4, PT, R7, 0x2, RZ ;  /* 0x0000000207070810 */ /* 0x000fe20007f9e0ff */
[C---:B------:R-:W-:Y:S02]  /*12a0*/  @P0 IMAD.X R20, R6.reuse, 0x1, R11, P3 ;  /* 0x0000000106140824 */ /* 0x040fe400018e060b */
[----:B------:R-:W1:Y:S01]  /*12b0*/  @P0 LDC.64 R16, c[0x0][0x390] ;  /* 0x0000e400ff100b82 */ /* 0x000e620000000a00 */
[----:B------:R-:W-:Y:S01]  /*12c0*/  @P0 IMAD.X R21, R6, 0x1, R5, P5 ;  /* 0x0000000106150824 */ /* 0x000fe200028e0605 */
[----:B------:R-:W-:-:S02]  /*12d0*/  @!P1 IADD3 R10, P2, PT, R7, R2, RZ ;  /* 0x00000002070a9210 */ /* 0x000fc40007f5e0ff */
[----:B------:R-:W-:Y:S02]  /*12e0*/  @P0 IADD3.X R6, PT, PT, RZ, R6, RZ, P4, !PT ;  /* 0x00000006ff060210 */ /* 0x000fe400027fe4ff */
[----:B------:R-:W-:Y:S02]  /*12f0*/  @!P1 IADD3 R4, P4, PT, R7, R4, RZ ;  /* 0x0000000407049210 */ /* 0x000fe40007f9e0ff */
[----:B------:R-:W2:Y:S01]  /*1300*/  @!P1 LDC.64 R14, c[0x0][0x3a8] ;  /* 0x0000ea00ff0e9b82 */ /* 0x000ea20000000a00 */
[C---:B------:R-:W-:Y:S02]  /*1310*/  @!P1 IMAD.X R11, R6.reuse, 0x1, R11, P2 ;  /* 0x00000001060b9824 */ /* 0x040fe400010e060b */
[----:B------:R-:W-:-:S05]  /*1320*/  @!P1 IMAD.X R5, R6, 0x1, R5, P4 ;  /* 0x0000000106059824 */ /* 0x000fca00020e0605 */
[----:B------:R-:W3:Y:S01]  /*1330*/  @!P1 LDC.64 R12, c[0x0][0x390] ;  /* 0x0000e400ff0c9b82 */ /* 0x000ee20000000a00 */
[----:B0-----:R-:W-:-:S04]  /*1340*/  @P0 LEA R2, P3, R3, R18, 0x2 ;  /* 0x0000001203020211 */ /* 0x001fc800078610ff */
[----:B------:R-:W-:Y:S02]  /*1350*/  @P0 LEA.HI.X R3, R3, R19, R20, 0x2, P3 ;  /* 0x0000001303030211 */ /* 0x000fe400018f1414 */
[----:B-1----:R-:W-:-:S03]  /*1360*/  @P0 LEA R16, P5, R8, R16, 0x2 ;  /* 0x0000001008100211 */ /* 0x002fc600078a10ff */
[----:B------:R-:W4:Y:S01]  /*1370*/  @P0 LDG.E R7, desc[UR12][R2.64] ;  /* 0x0000000c02070981 */ /* 0x000f22000c1e1900 */
[----:B------:R-:W-:Y:S02]  /*1380*/  @P0 LEA.HI.X R17, R8, R17, R21, 0x2, P5 ;  /* 0x0000001108110211 */ /* 0x000fe400028f1415 */
[----:B--2---:R-:W-:-:S03]  /*1390*/  @!P1 LEA R14, P2, R10, R14, 0x2 ;  /* 0x0000000e0a0e9211 */ /* 0x004fc600078410ff */
[----:B------:R-:W4:Y:S01]  /*13a0*/  @P0 LDG.E R6, desc[UR12][R16.64] ;  /* 0x0000000c10060981 */ /* 0x000f22000c1e1900 */
[----:B------:R-:W-:Y:S02]  /*13b0*/  @!P1 LEA.HI.X R15, R10, R15, R11, 0x2, P2 ;  /* 0x0000000f0a0f9211 */ /* 0x000fe400010f140b */
[----:B---3--:R-:W-:-:S04]  /*13c0*/  @!P1 LEA R12, P2, R4, R12, 0x2 ;  /* 0x0000000c040c9211 */ /* 0x008fc800078410ff */
[----:B------:R-:W2:Y:S01]  /*13d0*/  @!P1 LDG.E R15, desc[UR12][R14.64] ;  /* 0x0000000c0e0f9981 */ /* 0x000ea2000c1e1900 */
[----:B------:R-:W-:-:S03]  /*13e0*/  @!P1 LEA.HI.X R13, R4, R13, R5, 0x2, P2 ;  /* 0x0000000d040d9211 */ /* 0x000fc600010f1405 */
[----:B------:R-:W3:Y:S04]  /*13f0*/  @P0 LDG.E R5, desc[UR12][R2.64+0x4] ;  /* 0x0000040c02050981 */ /* 0x000ee8000c1e1900 */
[----:B------:R-:W3:Y:S04]  /*1400*/  @P0 LDG.E R4, desc[UR12][R16.64+0x4] ;  /* 0x0000040c10040981 */ /* 0x000ee8000c1e1900 */
[----:B------:R-:W2:Y:S01]  /*1410*/  @!P1 LDG.E R12, desc[UR12][R12.64] ;  /* 0x0000000c0c0c9981 */ /* 0x000ea2000c1e1900 */
[----:B----45:R-:W-:-:S04]  /*1420*/  @P0 FFMA R6, R7, R6, R0 ;  /* 0x0000000607060223 */ /* 0x030fc80000000000 */
[----:B---3--:R-:W-:-:S04]  /*1430*/  @P0 FFMA R0, R5, R4, R6 ;  /* 0x0000000405000223 */ /* 0x008fc80000000006 */
[----:B--2---:R-:W-:-:S07]  /*1440*/  @!P1 FFMA R0, R15, R12, R0 ;  /* 0x0000000c0f009223 */ /* 0x004fce0000000000 */
.L_x_9:
[----:B------:R-:W-:Y:S02]  /*1450*/  HFMA2 R5, -RZ, RZ, 3.7421875, 0 ;  /* 0x437c0000ff057431 */ /* 0x000fe400000001ff */
[----:B------:R-:W-:Y:S01]  /*1460*/  IMAD.MOV.U32 R3, RZ, RZ, 0x3bbb989d ;  /* 0x3bbb989dff037424 */ /* 0x000fe200078e00ff */
[----:B------:R-:W-:Y:S03]  /*1470*/  BSSY.RECONVERGENT B0, `(.L_x_13) ;  /* 0x0000018000007945 */ /* 0x000fe60003800200 */
[----:B-----5:R-:W-:-:S04]  /*1480*/  FFMA.SAT R2, R0, -R3, 0.5 ;  /* 0x3f00000000027423 */ /* 0x020fc80000002803 */
[----:B------:R-:W-:-:S04]  /*1490*/  FFMA.RM R2, R2, R5, 12582913 ;  /* 0x4b40000102027423 */ /* 0x000fc80000004005 */
[C---:B------:R-:W-:Y:S01]  /*14a0*/  FADD R3, R2.reuse, -12583039 ;  /* 0xcb40007f02037421 */ /* 0x040fe20000000000 */
[----:B------:R-:W-:-:S03]  /*14b0*/  IMAD.SHL.U32 R2, R2, 0x800000, RZ ;  /* 0x0080000002027824 */ /* 0x000fc600078e00ff */
[----:B------:R-:W-:-:S04]  /*14c0*/  FFMA R3, R0, -1.4426950216293334961, -R3 ;  /* 0xbfb8aa3b00037823 */ /* 0x000fc80000000803 */
[----:B------:R-:W-:-:S04]  /*14d0*/  FFMA R0, R0, -1.925963033500011079e-08, R3 ;  /* 0xb2a5706000007823 */ /* 0x000fc80000000003 */
[----:B------:R-:W0:Y:S02]  /*14e0*/  MUFU.EX2 R3, R0 ;  /* 0x0000000000037308 */ /* 0x000e240000000800 */
[----:B0-----:R-:W-:-:S06]  /*14f0*/  FMUL R8, R2, R3 ;  /* 0x0000000302087220 */ /* 0x001fcc0000400000 */
[----:B------:R-:W0:Y:S02]  /*1500*/  F2F.F64.F32 R2, R8 ;  /* 0x0000000800027310 */ /* 0x000e240000201800 */
[----:B0-----:R-:W-:-:S06]  /*1510*/  DADD R10, R2, 1 ;  /* 0x3ff00000020a7429 */ /* 0x001fcc0000000000 */
[----:B------:R-:W0:Y:S04]  /*1520*/  MUFU.RCP64H R3, R11 ;  /* 0x0000000b00037308 */ /* 0x000e280000001800 */
[----:B------:R-:W-:-:S05]  /*1530*/  VIADD R2, R11, 0x300402 ;  /* 0x003004020b027836 */ /* 0x000fca0000000000 */
[----:B------:R-:W-:Y:S01]  /*1540*/  FSETP.GEU.AND P0, PT, |R2|, 5.8789094863358348022e-39, PT ;  /* 0x004004020200780b */ /* 0x000fe20003f0e200 */
[----:B0-----:R-:W-:-:S08]  /*1550*/  DFMA R4, -R10, R2, 1 ;  /* 0x3ff000000a04742b */ /* 0x001fd00000000102 */
[----:B------:R-:W-:-:S08]  /*1560*/  DFMA R4, R4, R4, R4 ;  /* 0x000000040404722b */ /* 0x000fd00000000004 */
[----:B------:R-:W-:-:S08]  /*1570*/  DFMA R4, R2, R4, R2 ;  /* 0x000000040204722b */ /* 0x000fd00000000002 */
[----:B------:R-:W-:-:S08]  /*1580*/  DFMA R6, -R10, R4, 1 ;  /* 0x3ff000000a06742b */ /* 0x000fd00000000104 */
[----:B------:R-:W-:Y:S01]  /*1590*/  DFMA R4, R4, R6, R4 ;  /* 0x000000060404722b */ /* 0x000fe20000000004 */
[----:B------:R-:W-:Y:S10]  /*15a0*/  @P0 BRA `(.L_x_14) ;  /* 0x0000000000100947 */ /* 0x000ff40003800000 */
[----:B------:R-:W-:-:S05]  /*15b0*/  LOP3.LUT R0, R11, 0x7fffffff, RZ, 0xc0, !PT ;  /* 0x7fffffff0b007812 */ /* 0x000fca00078ec0ff */
[----:B------:R-:W-:Y:S01]  /*15c0*/  VIADD R6, R0, 0xfff00000 ;  /* 0xfff0000000067836 */ /* 0x000fe20000000000 */
[----:B------:R-:W-:-:S07]  /*15d0*/  MOV R0, 0x15f0 ;  /* 0x000015f000007802 */ /* 0x000fce0000000f00 */
[----:B------:R-:W-:Y:S05]  /*15e0*/  CALL.REL.NOINC `($__internal_0_$__cuda_sm20_dblrcp_rn_slowpath_v3) ;  /* 0x0000000000587944 */ /* 0x000fea0003c00000 */
.L_x_14:
[----:B------:R-:W-:Y:S05]  /*15f0*/  BSYNC.RECONVERGENT B0 ;  /* 0x0000000000007941 */ /* 0x000fea0003800200 */
.L_x_13:
[----:B------:R-:W0:Y:S01]  /*1600*/  LDCU.128 UR4, c[0x0][0x3b0] ;  /* 0x00007600ff0477ac */ /* 0x000e220008000c00 */
[----:B------:R-:W-:Y:S02]  /*1610*/  SHF.L.U32 R14, R9, 0x2, RZ ;  /* 0x00000002090e7819 */ /* 0x000fe400000006ff */
[----:B------:R-:W-:Y:S02]  /*1620*/  SHF.R.U32.HI R15, RZ, 0x1e, R9 ;  /* 0x0000001eff0f7819 */ /* 0x000fe40000011609 */
[----:B0-----:R-:W-:-:S04]  /*1630*/  IADD3 R10, P0, PT, R14, UR4, RZ ;  /* 0x000000040e0a7c10 */ /* 0x001fc8000ff1e0ff */
[----:B------:R-:W-:-:S06]  /*1640*/  IADD3.X R11, PT, PT, R15, UR5, RZ, P0, !PT ;  /* 0x000000050f0b7c10 */ /* 0x000fcc00087fe4ff */
[----:B------:R-:W2:Y:S01]  /*1650*/  LDG.E R11, desc[UR12][R10.64] ;  /* 0x0000000c0a0b7981 */ /* 0x000ea2000c1e1900 */
[----:B------:R-:W0:Y:S01]  /*1660*/  F2F.F32.F64 R0, R4 ;  /* 0x0000000400007310 */ /* 0x000e220000301000 */
[----:B------:R-:W1:Y:S07]  /*1670*/  LDC.64 R8, c[0x0][0x3c0] ;  /* 0x0000f000ff087b82 */ /* 0x000e6e0000000a00 */
[----:B0-----:R-:W0:Y:S02]  /*1680*/  F2F.F64.F32 R6, R0 ;  /* 0x0000000000067310 */ /* 0x001e240000201800 */
[----:B0-----:R-:W-:Y:S01]  /*1690*/  DADD R6, -R6, 1 ;  /* 0x3ff0000006067429 */ /* 0x001fe20000000100 */
[----:B------:R-:W-:-:S04]  /*16a0*/  IADD3 R4, P0, PT, R14, UR6, RZ ;  /* 0x000000060e047c10 */ /* 0x000fc8000ff1e0ff */
[----:B------:R-:W-:Y:S01]  /*16b0*/  IADD3.X R5, PT, PT, R15, UR7, RZ, P0, !PT ;  /* 0x000000070f057c10 */ /* 0x000fe200087fe4ff */
[----:B--2---:R-:W-:-:S04]  /*16c0*/  FADD R3, R0, -R11 ;  /* 0x8000000b00037221 */ /* 0x004fc80000000000 */
[-C--:B------:R-:W-:Y:S01]  /*16d0*/  FMUL R12, R0, R3.reuse ;  /* 0x00000003000c7220 */ /* 0x080fe20000400000 */
[----:B------:R-:W-:-:S03]  /*16e0*/  FMUL R13, R3, R3 ;  /* 0x00000003030d7220 */ /* 0x000fc60000400000 */
[----:B------:R-:W0:Y:S02]  /*16f0*/  F2F.F64.F32 R2, R12 ;  /* 0x0000000c00027310 */ /* 0x000e240000201800 */
[----:B-1----:R-:W-:Y:S01]  /*1700*/  REDG.E.ADD.F32.FTZ.RN.STRONG.GPU desc[UR12][R8.64], R13 ;  /* 0x0000000d080079a6 */ /* 0x002fe2000c12f30c */
[----:B0-----:R-:W-:-:S10]  /*1710*/  DMUL R2, R2, R6 ;  /* 0x0000000602027228 */ /* 0x001fd40000000000 */
[----:B------:R-:W0:Y:S02]  /*1720*/  F2F.F32.F64 R3, R2 ;  /* 0x0000000200037310 */ /* 0x000e240000301000 */
[----:B0-----:R-:W-:Y:S01]  /*1730*/  STG.E desc[UR12][R4.64], R3 ;  /* 0x0000000304007986 */ /* 0x001fe2000c10190c */
[----:B------:R-:W-:Y:S05]  /*1740*/  EXIT ;  /* 0x000000000000794d */ /* 0x000fea0003800000 */
        .weak           $__internal_0_$__cuda_sm20_dblrcp_rn_slowpath_v3
        .type           $__internal_0_$__cuda_sm20_dblrcp_rn_slowpath_v3,@function
        .size           $__internal_0_$__cuda_sm20_dblrcp_rn_slowpath_v3,(.L_x_25 - $__internal_0_$__cuda_sm20_dblrcp_rn_slowpath_v3)
$__internal_0_$__cuda_sm20_dblrcp_rn_slowpath_v3:
[----:B------:R-:W-:Y:S01]  /*1750*/  IMAD.MOV.U32 R2, RZ, RZ, R10 ;  /* 0x000000ffff027224 */ /* 0x000fe200078e000a */
[----:B------:R-:W-:Y:S01]  /*1760*/  BSSY.RECONVERGENT B1, `(.L_x_15) ;  /* 0x0000025000017945 */ /* 0x000fe20003800200 */
[----:B------:R-:W-:-:S06]  /*1770*/  IMAD.MOV.U32 R3, RZ, RZ, R11 ;  /* 0x000000ffff037224 */ /* 0x000fcc00078e000b */
[----:B------:R-:W-:-:S14]  /*1780*/  DSETP.GTU.AND P0, PT, |R2|, +INF , PT ;  /* 0x7ff000000200742a */ /* 0x000fdc0003f0c200 */
[----:B------:R-:W-:Y:S05]  /*1790*/  @P0 BRA `(.L_x_16) ;  /* 0x00000000007c0947 */ /* 0x000fea0003800000 */
[----:B------:R-:W-:-:S05]  /*17a0*/  LOP3.LUT R10, R11, 0x7fffffff, RZ, 0xc0, !PT ;  /* 0x7fffffff0b0a7812 */ /* 0x000fca00078ec0ff */
[----:B------:R-:W-:-:S05]  /*17b0*/  VIADD R4, R10, 0xffffffff ;  /* 0xffffffff0a047836 */ /* 0x000fca0000000000 */
[----:B------:R-:W-:-:S13]  /*17c0*/  ISETP.GE.U32.AND P0, PT, R4, 0x7fefffff, PT ;  /* 0x7fefffff0400780c */ /* 0x000fda0003f06070 */
[----:B------:R-:W-:Y:S02]  /*17d0*/  @P0 LOP3.LUT R5, R3, 0x7ff00000, RZ, 0x3c, !PT ;  /* 0x7ff0000003050812 */ /* 0x000fe400078e3cff */
[----:B------:R-:W-:Y:S01]  /*17e0*/  @P0 MOV R4, RZ ;  /* 0x000000ff00040202 */ /* 0x000fe20000000f00 */
[----:B------:R-:W-:Y:S06]  /*17f0*/  @P0 BRA `(.L_x_17) ;  /* 0x00000000006c0947 */ /* 0x000fec0003800000 */
[----:B------:R-:W-:-:S13]  /*1800*/  ISETP.GE.U32.AND P0, PT, R10, 0x1000001, PT ;  /* 0x010000010a00780c */ /* 0x000fda0003f06070 */
[----:B------:R-:W-:Y:S05]  /*1810*/  @!P0 BRA `(.L_x_18) ;  /* 0x0000000000348947 */ /* 0x000fea0003800000 */
[----:B------:R-:W-:Y:S02]  /*1820*/  VIADD R5, R3, 0xc0200000 ;  /* 0xc020000003057836 */ /* 0x000fe40000000000 */
[----:B------:R-:W-:Y:S02]  /*1830*/  IMAD.MOV.U32 R4, RZ, RZ, R2 ;  /* 0x000000ffff047224 */ /* 0x000fe400078e0002 */
[----:B------:R-:W0:Y:S04]  /*1840*/  MUFU.RCP64H R7, R5 ;  /* 0x0000000500077308 */ /* 0x000e280000001800 */
[----:B0-----:R-:W-:-:S08]  /*1850*/  DFMA R10, -R4, R6, 1 ;  /* 0x3ff00000040a742b */ /* 0x001fd00000000106 */
[----:B------:R-:W-:-:S08]  /*1860*/  DFMA R10, R10, R10, R10 ;  /* 0x0000000a0a0a722b */ /* 0x000fd0000000000a */
[----:B------:R-:W-:-:S08]  /*1870*/  DFMA R10, R6, R10, R6 ;  /* 0x0000000a060a722b */ /* 0x000fd00000000006 */
[----:B------:R-:W-:-:S08]  /*1880*/  DFMA R6, -R4, R10, 1 ;  /* 0x3ff000000406742b */ /* 0x000fd0000000010a */
[----:B------:R-:W-:-:S08]  /*1890*/  DFMA R6, R10, R6, R10 ;  /* 0x000000060a06722b */ /* 0x000fd0000000000a */
[----:B------:R-:W-:-:S08]  /*18a0*/  DMUL R6, R6, 2.2250738585072013831e-308 ;  /* 0x0010000006067828 */ /* 0x000fd00000000000 */
[----:B------:R-:W-:-:S08]  /*18b0*/  DFMA R2, -R2, R6, 1 ;  /* 0x3ff000000202742b */ /* 0x000fd00000000106 */
[----:B------:R-:W-:-:S08]  /*18c0*/  DFMA R2, R2, R2, R2 ;  /* 0x000000020202722b */ /* 0x000fd00000000002 */
[----:B------:R-:W-:Y:S01]  /*18d0*/  DFMA R4, R6, R2, R6 ;  /* 0x000000020604722b */ /* 0x000fe20000000006 */
[----:B------:R-:W-:Y:S10]  /*18e0*/  BRA `(.L_x_17) ;  /* 0x0000000000307947 */ /* 0x000ff40003800000 */
.L_x_18:
[----:B------:R-:W-:Y:S01]  /*18f0*/  DMUL R2, R2, 8.11296384146066816958e+31 ;  /* 0x4690000002027828 */ /* 0x000fe20000000000 */
[----:B------:R-:W-:-:S05]  /*1900*/  IMAD.MOV.U32 R4, RZ, RZ, R6 ;  /* 0x000000ffff047224 */ /* 0x000fca00078e0006 */
[----:B------:R-:W0:Y:S02]  /*1910*/  MUFU.RCP64H R5, R3 ;  /* 0x0000000300057308 */ /* 0x000e240000001800 */
[----:B0-----:R-:W-:-:S08]  /*1920*/  DFMA R6, -R2, R4, 1 ;  /* 0x3ff000000206742b */ /* 0x001fd00000000104 */
[----:B------:R-:W-:-:S08]  /*1930*/  DFMA R6, R6, R6, R6 ;  /* 0x000000060606722b */ /* 0x000fd00000000006 */
[----:B------:R-:W-:-:S08]  /*1940*/  DFMA R6, R4, R6, R4 ;  /* 0x000000060406722b */ /* 0x000fd00000000004 */
[----:B------:R-:W-:-:S08]  /*1950*/  DFMA R4, -R2, R6, 1 ;  /* 0x3ff000000204742b */ /* 0x000fd00000000106 */
[----:B------:R-:W-:-:S08]  /*1960*/  DFMA R4, R6, R4, R6 ;  /* 0x000000040604722b */ /* 0x000fd00000000006 */
[----:B------:R-:W-:Y:S01]  /*1970*/  DMUL R4, R4, 8.11296384146066816958e+31 ;  /* 0x4690000004047828 */ /* 0x000fe20000000000 */
[----:B------:R-:W-:Y:S10]  /*1980*/  BRA `(.L_x_17) ;  /* 0x0000000000087947 */ /* 0x000ff40003800000 */
.L_x_16:
[----:B------:R-:W-:Y:S02]  /*1990*/  LOP3.LUT R5, R3, 0x80000, RZ, 0xfc, !PT ;  /* 0x0008000003057812 */ /* 0x000fe400078efcff */
[----:B------:R-:W-:-:S07]  /*19a0*/  MOV R4, R2 ;  /* 0x0000000200047202 */ /* 0x000fce0000000f00 */
.L_x_17:
[----:B------:R-:W-:Y:S05]  /*19b0*/  BSYNC.RECONVERGENT B1 ;  /* 0x0000000000017941 */ /* 0x000fea0003800200 */
.L_x_15:
[----:B------:R-:W-:Y:S02]  /*19c0*/  IMAD.MOV.U32 R2, RZ, RZ, R0 ;  /* 0x000000ffff027224 */ /* 0x000fe400078e0000 */
[----:B------:R-:W-:-:S04]  /*19d0*/  IMAD.MOV.U32 R3, RZ, RZ, 0x0 ;  /* 0x00000000ff037424 */ /* 0x000fc800078e00ff */
[----:B------:R-:W-:Y:S05]  /*19e0*/  RET.REL.NODEC R2 `(_Z15calculateErrorsmmPKfS0_S0_S0_S0_PfS1_) ;  /* 0xffffffe402847950 */ /* 0x000fea0003c3ffff */
.L_x_19:
        /* <DEDUP_REMOVED lines=9> */
.L_x_25:


//--------------------- .text._Z13setOutputBiasmPKfPf --------------------------
	.section	.text._Z13setOutputBiasmPKfPf,"ax",@progbits
	.align	128
        .global         _Z13setOutputBiasmPKfPf
        .type           _Z13setOutputBiasmPKfPf,@function
        .size           _Z13setOutputBiasmPKfPf,(.L_x_29 - _Z13setOutputBiasmPKfPf)
        .other          _Z13setOutputBiasmPKfPf,@"STO_CUDA_ENTRY STV_DEFAULT"
_Z13setOutputBiasmPKfPf:
.text._Z13setOutputBiasmPKfPf:
        /* <DEDUP_REMOVED lines=12> */
[----:B0-----:R-:W2:Y:S01]  /*00c0*/  LDG.E R3, desc[UR4][R2.64] ;  /* 0x0000000402037981 */ /* 0x001ea2000c1e1900 */
[----:B-1----:R-:W-:-:S04]  /*00d0*/  LEA R4, P0, R0, UR6, 0x2 ;  /* 0x0000000600047c11 */ /* 0x002fc8000f8010ff */
[----:B------:R-:W-:-:S05]  /*00e0*/  LEA.HI.X R5, R0, UR7, RZ, 0x2, P0 ;  /* 0x0000000700057c11 */ /* 0x000fca00080f14ff */
[----:B--2---:R-:W-:Y:S01]  /*00f0*/  STG.E desc[UR4][R4.64], R3 ;  /* 0x0000000304007986 */ /* 0x004fe2000c101904 */
[----:B------:R-:W-:Y:S05]  /*0100*/  EXIT ;  /* 0x000000000000794d */ /* 0x000fea0003800000 */
.L_x_20:
        /* <DEDUP_REMOVED lines=15> */
.L_x_29:


//--------------------- .text._Z19populateAccumulatormmmPKfS0_PKtPf --------------------------
	.section	.text._Z19populateAccumulatormmmPKfS0_PKtPf,"ax",@progbits
	.align	128
        .global         _Z19populateAccumulatormmmPKfS0_PKtPf
        .type           _Z19populateAccumulatormmmPKfS0_PKtPf,@function
        .size           _Z19populateAccumulatormmmPKfS0_PKtPf,(.L_x_30 - _Z19populateAccumulatormmmPKfS0_PKtPf)
        .other          _Z19populateAccumulatormmmPKfS0_PKtPf,@"STO_CUDA_ENTRY STV_DEFAULT"
_Z19populateAccumulatormmmPKfS0_PKtPf:
.text._Z19populateAccumulatormmmPKfS0_PKtPf:
[----:B------:R-:W-:Y:S08]  /*0000*/  LDC R1, c[0x0][0x37c] ;  /* 0x0000df00ff017b82 */ /* 0x000ff00000000800 */
[----:B------:R-:W0:Y:S08]  /*0010*/  S2UR UR8, SR_CTAID.X ;  /* 0x00000000000879c3 */ /* 0x000e300000002500 */
[----:B------:R-:W0:Y:S02]  /*0020*/  LDC.64 R2, c[0x0][0x380] ;  /* 0x0000e000ff027b82 */ /* 0x000e240000000a00 */
[----:B0-----:R-:W-:-:S04]  /*0030*/  ISETP.LE.U32.AND P0, PT, R2, UR8, PT ;  /* 0x0000000802007c0c */ /* 0x001fc8000bf03070 */
[----:B------:R-:W-:-:S13]  /*0040*/  ISETP.GE.U32.AND.EX P0, PT, RZ, R3, PT, P0 ;  /* 0x00000003ff00720c */ /* 0x000fda0003f06100 */
[----:B------:R-:W-:Y:S05]  /*0050*/  @P0 EXIT ;  /* 0x000000000000094d */ /* 0x000fea0003800000 */
[----:B------:R-:W0:Y:S01]  /*0060*/  S2R R6, SR_TID.X ;  /* 0x0000000000067919 */ /* 0x000e220000002100 */
[----:B------:R-:W0:Y:S02]  /*0070*/  LDCU.64 UR4, c[0x0][0x388] ;  /* 0x00007100ff0477ac */ /* 0x000e240008000a00 */
[----:B0-----:R-:W-:-:S04]  /*0080*/  ISETP.GE.U32.AND P0, PT, R6, UR4, PT ;  /* 0x0000000406007c0c */ /* 0x001fc8000bf06070 */
[----:B------:R-:W-:-:S13]  /*0090*/  ISETP.GE.U32.AND.EX P0, PT, RZ, UR5, PT, P0 ;  /* 0x00000005ff007c0c */ /* 0x000fda000bf06100 */
[----:B------:R-:W-:Y:S05]  /*00a0*/  @P0 EXIT ;  /* 0x000000000000094d */ /* 0x000fea0003800000 */
[----:B------:R-:W0:Y:S01]  /*00b0*/  LDCU.64 UR4, c[0x0][0x3a0] ;  /* 0x00007400ff0477ac */ /* 0x000e220008000a00 */
[----:B------:R-:W1:Y:S01]  /*00c0*/  LDCU.64 UR10, c[0x0][0x358] ;  /* 0x00006b00ff0a77ac */ /* 0x000e620008000a00 */
[----:B0-----:R-:W-:-:S04]  /*00d0*/  LEA R2, P0, R6, UR4, 0x2 ;  /* 0x0000000406027c11 */ /* 0x001fc8000f8010ff */
[----:B------:R-:W-:Y:S01]  /*00e0*/  LEA.HI.X R3, R6, UR5, RZ, 0x2, P0 ;  /* 0x0000000506037c11 */ /* 0x000fe200080f14ff */
[----:B------:R-:W0:Y:S04]  /*00f0*/  LDCU.64 UR4, c[0x0][0x390] ;  /* 0x00007200ff0477ac */ /* 0x000e280008000a00 */
[----:B-1----:R1:W5:Y:S01]  /*0100*/  LDG.E R0, desc[UR10][R2.64] ;  /* 0x0000000a02007981 */ /* 0x002362000c1e1900 */
[----:B0-----:R-:W-:-:S04]  /*0110*/  UISETP.NE.U32.AND UP0, UPT, UR4, URZ, UPT ;  /* 0x000000ff0400728c */ /* 0x001fc8000bf05070 */
[----:B------:R-:W-:-:S09]  /*0120*/  UISETP.NE.AND.EX UP0, UPT, UR5, URZ, UPT, UP0 ;  /* 0x000000ff0500728c */ /* 0x000fd2000bf05300 */
[----:B-1----:R-:W-:Y:S05]  /*0130*/  BRA.U !UP0, `(.L_x_21) ;  /* 0x0000000108707547 */ /* 0x002fea000b800000 */
[----:B------:R-:W0:Y:S01]  /*0140*/  LDCU.64 UR18, c[0x0][0x388] ;  /* 0x00007100ff1277ac */ /* 0x000e220008000a00 */
[----:B------:R-:W1:Y:S01]  /*0150*/  LDCU.64 UR16, c[0x0][0x390] ;  /* 0x00007200ff1077ac */ /* 0x000e620008000a00 */
[----:B------:R-:W2:Y:S01]  /*0160*/  LDCU.64 UR12, c[0x0][0x3a8] ;  /* 0x00007500ff0c77ac */ /* 0x000ea20008000a00 */
[----:B------:R-:W3:Y:S01]  /*0170*/  LDCU.64 UR14, c[0x0][0x398] ;  /* 0x00007300ff0e77ac */ /* 0x000ee20008000a00 */
[----:B------:R-:W-:Y:S01]  /*0180*/  UMOV UR4, URZ ;  /* 0x000000ff00047c82 */ /* 0x000fe20008000000 */
[----:B------:R-:W-:-:S05]  /*0190*/  UMOV UR5, URZ ;  /* 0x000000ff00057c82 */ /* 0x000fca0008000000 */
.L_x_22:
[----:B-1----:R-:W-:-:S04]  /*01a0*/  UIMAD.WIDE.U32 UR6, UR8, UR16, UR4 ;  /* 0x00000010080672a5 */ /* 0x002fc8000f8e0004 */
[----:B------:R-:W-:Y:S02]  /*01b0*/  UIMAD UR7, UR8, UR17, UR7 ;  /* 0x00000011080772a4 */ /* 0x000fe4000f8e0207 */
[----:B--2---:R-:W-:-:S04]  /*01c0*/  ULEA UR9, UP0, UR6, UR12, 0x1 ;  /* 0x0000000c06097291 */ /* 0x004fc8000f8008ff */
[----:B------:R-:W-:Y:S02]  /*01d0*/  ULEA.HI.X UR6, UR6, UR13, UR7, 0x1, UP0 ;  /* 0x0000000d06067291 */ /* 0x000fe400080f0c07 */
[----:B------:R-:W-:-:S04]  /*01e0*/  IMAD.U32 R2, RZ, RZ, UR9 ;  /* 0x00000009ff027e24 */ /* 0x000fc8000f8e00ff */
[----:B------:R-:W-:-:S05]  /*01f0*/  IMAD.U32 R3, RZ, RZ, UR6 ;  /* 0x00000006ff037e24 */ /* 0x000fca000f8e00ff */
[----:B------:R-:W2:Y:S02]  /*0200*/  LDG.E.U16 R5, desc[UR10][R2.64] ;  /* 0x0000000a02057981 */ /* 0x000ea4000c1e1500 */
[----:B--2---:R-:W-:-:S13]  /*0210*/  ISETP.GT.U32.AND P0, PT, R5, 0x2ff, PT ;  /* 0x000002ff0500780c */ /* 0x004fda0003f04070 */
[----:B------:R-:W-:Y:S05]  /*0220*/  @P0 BRA `(.L_x_21) ;  /* 0x0000000000340947 */ /* 0x000fea0003800000 */
[----:B------:R-:W-:Y:S02]  /*0230*/  IMAD.MOV.U32 R2, RZ, RZ, R6 ;  /* 0x000000ffff027224 */ /* 0x000fe400078e0006 */
[----:B------:R-:W-:Y:S02]  /*0240*/  IMAD.MOV.U32 R3, RZ, RZ, RZ ;  /* 0x000000ffff037224 */ /* 0x000fe400078e00ff */
[----:B0-----:R-:W-:-:S04]  /*0250*/  IMAD.WIDE.U32 R2, R5, UR18, R2 ;  /* 0x0000001205027c25 */ /* 0x001fc8000f8e0002 */
[----:B------:R-:W-:Y:S01]  /*0260*/  IMAD R3, R5, UR19, R3 ;  /* 0x0000001305037c24 */ /* 0x000fe2000f8e0203 */
[----:B---3--:R-:W-:-:S04]  /*0270*/  LEA R4, P0, R2, UR14, 0x2 ;  /* 0x0000000e02047c11 */ /* 0x008fc8000f8010ff */
[----:B------:R-:W-:-:S06]  /*0280*/  LEA.HI.X R5, R2, UR15, R3, 0x2, P0 ;  /* 0x0000000f02057c11 */ /* 0x000fcc00080f1403 */
[----:B------:R-:W2:Y:S01]  /*0290*/  LDG.E R5, desc[UR10][R4.64] ;  /* 0x0000000a04057981 */ /* 0x000ea2000c1e1900 */
[----:B------:R-:W-:-:S04]  /*02a0*/  UIADD3 UR4, UP0, UPT, UR4, 0x1, URZ ;  /* 0x0000000104047890 */ /* 0x000fc8000ff1e0ff */
[----:B------:R-:W-:Y:S02]  /*02b0*/  UIADD3.X UR5, UPT, UPT, URZ, UR5, URZ, UP0, !UPT ;  /* 0x00000005ff057290 */ /* 0x000fe400087fe4ff */
[----:B------:R-:W-:-:S04]  /*02c0*/  UISETP.NE.U32.AND UP0, UPT, UR4, UR16, UPT ;  /* 0x000000100400728c */ /* 0x000fc8000bf05070 */
[----:B------:R-:W-:Y:S01]  /*02d0*/  UISETP.NE.AND.EX UP0, UPT, UR5, UR17, UPT, UP0 ;  /* 0x000000110500728c */ /* 0x000fe2000bf05300 */
[----:B--2--5:R-:W-:-:S08]  /*02e0*/  FADD R0, R0, R5 ;  /* 0x0000000500007221 */ /* 0x024fd00000000000 */
[----:B------:R-:W-:Y:S05]  /*02f0*/  BRA.U UP0, `(.L_x_22) ;  /* 0xfffffffd00a87547 */ /* 0x000fea000b83ffff */
.L_x_21:
[----:B------:R-:W1:Y:S01]  /*0300*/  LDC.64 R4, c[0x0][0x388] ;  /* 0x0000e200ff047b82 */ /* 0x000e620000000a00 */
[----:B------:R-:W2:Y:S01]  /*0310*/  LDCU.64 UR4, c[0x0][0x3b0] ;  /* 0x00007600ff0477ac */ /* 0x000ea20008000a00 */
[----:B------:R-:W-:Y:S01]  /*0320*/  IMAD.MOV.U32 R2, RZ, RZ, R6 ;  /* 0x000000ffff027224 */ /* 0x000fe200078e0006 */
[C---:B-----5:R-:W-:Y:S01]  /*0330*/  FSETP.GEU.AND P0, PT, R0.reuse, RZ, PT ;  /* 0x000000ff0000720b */ /* 0x060fe20003f0e000 */
[----:B------:R-:W-:Y:S01]  /*0340*/  IMAD.MOV.U32 R3, RZ, RZ, RZ ;  /* 0x000000ffff037224 */ /* 0x000fe200078e00ff */
[----:B------:R-:W-:Y:S01]  /*0350*/  FMNMX.NAN R0, R0, 1, PT ;  /* 0x3f80000000007809 */ /* 0x000fe20003820000 */
[----:B-1----:R-:W-:-:S04]  /*0360*/  IMAD.WIDE.U32 R2, R4, UR8, R2 ;  /* 0x0000000804027c25 */ /* 0x002fc8000f8e0002 */
[----:B------:R-:W-:Y:S01]  /*0370*/  IMAD R3, R5, UR8, R3 ;  /* 0x0000000805037c24 */ /* 0x000fe2000f8e0203 */
[----:B--2---:R-:W-:-:S04]  /*0380*/  LEA R4, P1, R2, UR4, 0x2 ;  /* 0x0000000402047c11 */ /* 0x004fc8000f8210ff */
[----:B------:R-:W-:Y:S02]  /*0390*/  LEA.HI.X R5, R2, UR5, R3, 0x2, P1 ;  /* 0x0000000502057c11 */ /* 0x000fe400088f1403 */
[----:B------:R-:W-:-:S05]  /*03a0*/  FSEL R3, R0, RZ, P0 ;  /* 0x000000ff00037208 */ /* 0x000fca0000000000 */
[----:B------:R-:W-:Y:S01]  /*03b0*/  STG.E desc[UR10][R4.64], R3 ;  /* 0x0000000304007986 */ /* 0x000fe2000c10190a */
[----:B0--3--:R-:W-:Y:S05]  /*03c0*/  EXIT ;  /* 0x000000000000794d */ /* 0x009fea0003800000 */
.L_x_23:
        /* <DEDUP_REMOVED lines=11> */
.L_x_30:


//--------------------- .text._Z11addInternalPKfS0_Pfi --------------------------
	.section	.text._Z11addInternalPKfS0_Pfi,"ax",@progbits
	.align	128
        .global         _Z11addInternalPKfS0_Pfi
        .type           _Z11addInternalPKfS0_Pfi,@function
        .size           _Z11addInternalPKfS0_Pfi,(.L_x_31 - _Z11addInternalPKfS0_Pfi)
        .other          _Z11addInternalPKfS0_Pfi,@"STO_CUDA_ENTRY STV_DEFAULT"
_Z11addInternalPKfS0_Pfi:
.text._Z11addInternalPKfS0_Pfi:
[----:B------:R-:W-:Y:S01]  /*0000*/  LDC R1, c[0x0][0x37c] ;  /* 0x0000df00ff017b82 */ /* 0x000fe20000000800 */
[----:B------:R-:W0:Y:S01]  /*0010*/  S2R R9, SR_TID.X ;  /* 0x0000000000097919 */ /* 0x000e220000002100 */
[----:B------:R-:W0:Y:S02]  /*0020*/  LDCU UR4, c[0x0][0x398] ;  /* 0x00007300ff0477ac */ /* 0x000e240008000800 */
[----:B0-----:R-:W-:-:S13]  /*0030*/  ISETP.GE.AND P0, PT, R9, UR4, PT ;  /* 0x0000000409007c0c */ /* 0x001fda000bf06270 */
[----:B------:R-:W-:Y:S05]  /*0040*/  @P0 EXIT ;  /* 0x000000000000094d */ /* 0x000fea0003800000 */
[----:B------:R-:W0:Y:S01]  /*0050*/  LDC.64 R2, c[0x0][0x380] ;  /* 0x0000e000ff027b82 */ /* 0x000e220000000a00 */
[----:B------:R-:W1:Y:S07]  /*0060*/  LDCU.64 UR4, c[0x0][0x358] ;  /* 0x00006b00ff0477ac */ /* 0x000e6e0008000a00 */
[----:B------:R-:W2:Y:S08]  /*0070*/  LDC.64 R4, c[0x0][0x388] ;  /* 0x0000e200ff047b82 */ /* 0x000eb00000000a00 */
[----:B------:R-:W3:Y:S01]  /*0080*/  LDC.64 R6, c[0x0][0x390] ;  /* 0x0000e400ff067b82 */ /* 0x000ee20000000a00 */
[----:B0-----:R-:W-:-:S06]  /*0090*/  IMAD.WIDE.U32 R2, R9, 0x4, R2 ;  /* 0x0000000409027825 */ /* 0x001fcc00078e0002 */
[----:B-1----:R-:W4:Y:S01]  /*00a0*/  LDG.E R2, desc[UR4][R2.64] ;  /* 0x0000000402027981 */ /* 0x002f22000c1e1900 */
[----:B--2---:R-:W-:-:S06]  /*00b0*/  IMAD.WIDE.U32 R4, R9, 0x4, R4 ;  /* 0x0000000409047825 */ /* 0x004fcc00078e0004 */
[----:B------:R-:W4:Y:S01]  /*00c0*/  LDG.E R5, desc[UR4][R4.64] ;  /* 0x0000000404057981 */ /* 0x000f22000c1e1900 */
[----:B---3--:R-:W-:-:S04]  /*00d0*/  IMAD.WIDE.U32 R6, R9, 0x4, R6 ;  /* 0x0000000409067825 */ /* 0x008fc800078e0006 */
[----:B----4-:R-:W-:-:S05]  /*00e0*/  FADD R9, R2, R5 ;  /* 0x0000000502097221 */ /* 0x010fca0000000000 */
[----:B------:R-:W-:Y:S01]  /*00f0*/  STG.E desc[UR4][R6.64], R9 ;  /* 0x0000000906007986 */ /* 0x000fe2000c101904 */
[----:B------:R-:W-:Y:S05]  /*0100*/  EXIT ;  /* 0x000000000000794d */ /* 0x000fea0003800000 */
.L_x_24:
        /* <DEDUP_REMOVED lines=15> */
.L_x_31:


//--------------------- .nv.shared.reserved.0     --------------------------
	.section	.nv.shared.reserved.0,"aw",@nobits
	.weak		__nv_reservedSMEM_offset_0_alias
	.size		__nv_reservedSMEM_offset_0_alias, 0, 64
	.other		__nv_reservedSMEM_offset_0_alias,@"STO_CUDA_RESERVED_SHARED STV_DEFAULT"
__nv_reservedSMEM_offset_0_alias:
	.zero		0
	.zero		64


//--------------------- .nv.constant0._Z18backpropOutputBiasmPKfPf --------------------------
	.section	.nv.constant0._Z18backpropOutputBiasmPKfPf,"a",@progbits
	.sectionflags	@""
	.align	4
.nv.constant0._Z18backpropOutputBiasmPKfPf:
	.zero		920


//--------------------- .nv.constant0._Z12backpropSidemmmmPKfS0_PKtS0_PfS3_S3_ --------------------------
	.section	.nv.constant0._Z12backpropSidemmmmPKfS0_PKtS0_PfS3_S3_,"a",@progbits
	.sectionflags	@""
	.align	4
.nv.constant0._Z12backpropSidemmmmPKfS0_PKtS0_PfS3_S3_:
	.zero		984


//--------------------- .nv.constant0._Z15calculateErrorsmmPKfS0_S0_S0_S0_PfS1_ --------------------------
	.section	.nv.constant0._Z15calculateErrorsmmPKfS0_S0_S0_S0_PfS1_,"a",@progbits
	.sectionflags	@""
	.align	4
.nv.constant0._Z15calculateErrorsmmPKfS0_S0_S0_S0_PfS1_:
	.zero		968


//--------------------- .nv.constant0._Z13setOutputBiasmPKfPf --------------------------
	.section	.nv.constant0._Z13setOutputBiasmPKfPf,"a",@progbits
	.sectionflags	@""
	.align	4
.nv.constant0._Z13setOutputBiasmPKfPf:
	.zero		920


//--------------------- .nv.constant0._Z19populateAccumulatormmmPKfS0_PKtPf --------------------------
	.section	.nv.constant0._Z19populateAccumulatormmmPKfS0_PKtPf,"a",@progbits
	.sectionflags	@""
	.align	4
.nv.constant0._Z19populateAccumulatormmmPKfS0_PKtPf:
	.zero		952


//--------------------- .nv.constant0._Z11addInternalPKfS0_Pfi --------------------------
	.section	.nv.constant0._Z11addInternalPKfS0_Pfi,"a",@progbits
	.sectionflags	@""
	.align	4
.nv.constant0._Z11addInternalPKfS0_Pfi:
	.zero		924


//--------------------- SYMBOLS --------------------------

	.type		.nv.reservedSmem.offset0,@object
	.size		.nv.reservedSmem.offset0,0x4
